// auto-generated by cutlass_sweep.gemm — config: {"arch": "sm_100", "cluster_m": 2, "cluster_n": 2, "dtype": "e5m2", "stages": 5, "tile_k": 64, "tile_m": 256, "tile_n": 256}
#include "cutlass/cutlass.h"
#include "cutlass/gemm/collective/collective_builder.hpp"
#include "cutlass/gemm/device/gemm_universal_adapter.h"
#include "cutlass/gemm/kernel/gemm_universal.hpp"
#include "cutlass/epilogue/collective/collective_builder.hpp"

using ElemA = cutlass::float_e5m2_t;
using ElemB = cutlass::float_e5m2_t;
using ElemCD = cutlass::float_e5m2_t;
using Acc  = float;
using TileShape    = cute::Shape<cute::_256, cute::_256, cute::_64>;
using ClusterShape = cute::Shape<cute::_2, cute::_2, cute::_1>;

using CollectiveEpilogue = typename cutlass::epilogue::collective::CollectiveBuilder<
    cutlass::arch::Sm100, cutlass::arch::OpClassTensorOp,
    TileShape, ClusterShape,
    cutlass::epilogue::collective::EpilogueTileAuto,
    Acc, Acc,
    ElemCD, cutlass::layout::RowMajor, 128 / cutlass::sizeof_bits<ElemCD>::value,
    ElemCD, cutlass::layout::RowMajor, 128 / cutlass::sizeof_bits<ElemCD>::value,
    cutlass::epilogue::collective::EpilogueScheduleAuto
  >::CollectiveOp;

using CollectiveMainloop = typename cutlass::gemm::collective::CollectiveBuilder<
    cutlass::arch::Sm100, cutlass::arch::OpClassTensorOp,
    ElemA, cutlass::layout::RowMajor, 128 / cutlass::sizeof_bits<ElemA>::value,
    ElemB, cutlass::layout::ColumnMajor, 128 / cutlass::sizeof_bits<ElemB>::value,
    Acc,
    TileShape, ClusterShape,
    cutlass::gemm::collective::StageCount<5>,
    cutlass::gemm::collective::KernelScheduleAuto
  >::CollectiveOp;

using GemmKernel = cutlass::gemm::kernel::GemmUniversal<
    cute::Shape<int,int,int,int>,
    CollectiveMainloop,
    CollectiveEpilogue
>;
using Gemm = cutlass::gemm::device::GemmUniversalAdapter<GemmKernel>;

// Force the device kernel symbol into the cubin without needing a host main.
auto* _anchor = &cutlass::device_kernel<GemmKernel>;


// ===== COMPILED SASS (sm_100a) =====

	.target	sm_100a

	.elftype	@"ET_EXEC"


//--------------------- .note.nv.tkinfo           --------------------------
	.section	.note.nv.tkinfo,"",@"SHT_NOTE"
	.sectionflags	@"SHF_NOTE_NV_TKINFO"
	.tkinfo
        /*0018*/ 	.word	0x00000002
        /*0030*/ 	.string	""
        /*0030*/ 	.string	"ptxas"
        /*0030*/ 	.string	"Cuda compilation tools, release 13.0, V13.0.88"
        /*0030*/ 	.string	"Build cuda_13.0.r13.0/compiler.36424714_0"
        /*0030*/ 	.string	"-arch sm_100a -m 64 "



//--------------------- .note.nv.cuinfo           --------------------------
	.section	.note.nv.cuinfo,"",@"SHT_NOTE"
	.sectionflags	@"SHF_NOTE_NV_CUINFO"
        /*0018*/ 	.short	0x0002
        /*001a*/ 	.short	0x0064
        /*001c*/ 	.short	0x0082
	.zero		2


//--------------------- .nv.info                  --------------------------
	.section	.nv.info,"",@"SHT_CUDA_INFO"
	.align	4


	//----- nvinfo : EIATTR_REGCOUNT
	.align		4
        /*0000*/ 	.byte	0x04, 0x2f
        /*0002*/ 	.short	(.L_20 - .L_19)
	.align		4
.L_19:
        /*0004*/ 	.word	index@(_ZN7cutlass13device_kernelINS_4gemm6kernel13GemmUniversalIN4cute5tupleIJiiiiEEENS1_10collective13CollectiveMmaINS1_35MainloopSm100TmaUmmaWarpSpecializedILi5ELi2ELi2ENS5_IJNS4_1CILi2EEESB_NSA_ILi1EEEEEEEENS5_IJNSA_ILi256EEESF_NSA_ILi64EEEEEENS_12float_e5m2_tENS5_IJlSC_lEEESI_SJ_NS4_8TiledMMAINS4_8MMA_AtomIJNS4_10MMA_TraitsINS4_25SM100_MMA_F8F6F4_2x1SM_SSEJSI_SI_fSF_SF_NS4_17integral_constantINS4_4UMMA5MajorELSQ_0EEESR_NSO_INSP_7ScaleInELSS_0EEEST_EEEEEENS4_6LayoutINS5_IJSC_SC_SC_EEENS5_IJNSA_ILi0EEESY_SY_EEEEENS5_IJNS4_10UnderscoreES11_S11_EEEEENS4_28SM100_TMA_2SM_LOAD_MULTICASTENS4_14ComposedLayoutINS4_7SwizzleILi2ELi4ELi3EEENS4_18smem_ptr_flag_bitsILi8EEENSW_INS5_IJNSA_ILi8EEESG_EEENS5_IJSG_SC_EEEEEEEvNS4_8identityENS4_18SM100_TMA_2SM_LOADES1E_vS1F_EENS_8epilogue10collective18CollectiveEpilogueINS1I_23Sm100TmaWarpSpecializedILi4ELi2ELi64ELb0ELb0EEEJNS5_IJNSA_ILi128EEESF_SG_EEENS5_IJNSW_IS1N_SC_EENSW_ISG_SC_EEEEESI_SJ_SI_SJ_NS1I_6fusion15FusionCallbacksIS1M_NS1S_17LinearCombinationISI_fSI_fLNS_15FloatRoundStyleE2EEES1O_S1R_JEEENS4_5SM1004TMEM4LOAD26SM100_TMEM_LOAD_32dp32b64xENS4_13SM90_TMA_LOADES1E_NS4_39AutoVectorizingCopyWithAssumedAlignmentILi128EEENS4_14SM90_TMA_STOREES1E_S24_S24_EEEvvEEEEvNT_6ParamsE)
        /*0008*/ 	.word	0x000000cf


	//----- nvinfo : EIATTR_FRAME_SIZE
	.align		4
.L_20:
        /*000c*/ 	.byte	0x04, 0x11
        /*000e*/ 	.short	(.L_22 - .L_21)
	.align		4
.L_21:
        /*0010*/ 	.word	index@($__internal_2_$__cuda_sm10x_tcgen05_guardrail_trap_unallocated_columns_being_dealloced)
        /*0014*/ 	.word	0x00000000


	//----- nvinfo : EIATTR_FRAME_SIZE
	.align		4
.L_22:
        /*0018*/ 	.byte	0x04, 0x11
        /*001a*/ 	.short	(.L_24 - .L_23)
	.align		4
.L_23:
        /*001c*/ 	.word	index@($__internal_1_$__cuda_sm10x_tcgen05_guardrail_trap_phase_invalid_during_alloc)
        /*0020*/ 	.word	0x00000000


	//----- nvinfo : EIATTR_FRAME_SIZE
	.align		4
.L_24:
        /*0024*/ 	.byte	0x04, 0x11
        /*0026*/ 	.short	(.L_26 - .L_25)
	.align		4
.L_25:
        /*0028*/ 	.word	index@($__internal_0_$__cuda_sm10x_tcgen05_guardrail_trap_col_being_dealloced_not_returned_by_alloc)
        /*002c*/ 	.word	0x00000000


	//----- nvinfo : EIATTR_FRAME_SIZE
	.align		4
.L_26:
        /*0030*/ 	.byte	0x04, 0x11
        /*0032*/ 	.short	(.L_28 - .L_27)
	.align		4
.L_27:
        /*0034*/ 	.word	index@(_ZN7cutlass13device_kernelINS_4gemm6kernel13GemmUniversalIN4cute5tupleIJiiiiEEENS1_10collective13CollectiveMmaINS1_35MainloopSm100TmaUmmaWarpSpecializedILi5ELi2ELi2ENS5_IJNS4_1CILi2EEESB_NSA_ILi1EEEEEEEENS5_IJNSA_ILi256EEESF_NSA_ILi64EEEEEENS_12float_e5m2_tENS5_IJlSC_lEEESI_SJ_NS4_8TiledMMAINS4_8MMA_AtomIJNS4_10MMA_TraitsINS4_25SM100_MMA_F8F6F4_2x1SM_SSEJSI_SI_fSF_SF_NS4_17integral_constantINS4_4UMMA5MajorELSQ_0EEESR_NSO_INSP_7ScaleInELSS_0EEEST_EEEEEENS4_6LayoutINS5_IJSC_SC_SC_EEENS5_IJNSA_ILi0EEESY_SY_EEEEENS5_IJNS4_10UnderscoreES11_S11_EEEEENS4_28SM100_TMA_2SM_LOAD_MULTICASTENS4_14ComposedLayoutINS4_7SwizzleILi2ELi4ELi3EEENS4_18smem_ptr_flag_bitsILi8EEENSW_INS5_IJNSA_ILi8EEESG_EEENS5_IJSG_SC_EEEEEEEvNS4_8identityENS4_18SM100_TMA_2SM_LOADES1E_vS1F_EENS_8epilogue10collective18CollectiveEpilogueINS1I_23Sm100TmaWarpSpecializedILi4ELi2ELi64ELb0ELb0EEEJNS5_IJNSA_ILi128EEESF_SG_EEENS5_IJNSW_IS1N_SC_EENSW_ISG_SC_EEEEESI_SJ_SI_SJ_NS1I_6fusion15FusionCallbacksIS1M_NS1S_17LinearCombinationISI_fSI_fLNS_15FloatRoundStyleE2EEES1O_S1R_JEEENS4_5SM1004TMEM4LOAD26SM100_TMEM_LOAD_32dp32b64xENS4_13SM90_TMA_LOADES1E_NS4_39AutoVectorizingCopyWithAssumedAlignmentILi128EEENS4_14SM90_TMA_STOREES1E_S24_S24_EEEvvEEEEvNT_6ParamsE)
        /*0038*/ 	.word	0x00000000


	//----- nvinfo : EIATTR_MIN_STACK_SIZE
	.align		4
.L_28:
        /*003c*/ 	.byte	0x04, 0x12
        /*003e*/ 	.short	(.L_30 - .L_29)
	.align		4
.L_29:
        /*0040*/ 	.word	index@(_ZN7cutlass13device_kernelINS_4gemm6kernel13GemmUniversalIN4cute5tupleIJiiiiEEENS1_10collective13CollectiveMmaINS1_35MainloopSm100TmaUmmaWarpSpecializedILi5ELi2ELi2ENS5_IJNS4_1CILi2EEESB_NSA_ILi1EEEEEEEENS5_IJNSA_ILi256EEESF_NSA_ILi64EEEEEENS_12float_e5m2_tENS5_IJlSC_lEEESI_SJ_NS4_8TiledMMAINS4_8MMA_AtomIJNS4_10MMA_TraitsINS4_25SM100_MMA_F8F6F4_2x1SM_SSEJSI_SI_fSF_SF_NS4_17integral_constantINS4_4UMMA5MajorELSQ_0EEESR_NSO_INSP_7ScaleInELSS_0EEEST_EEEEEENS4_6LayoutINS5_IJSC_SC_SC_EEENS5_IJNSA_ILi0EEESY_SY_EEEEENS5_IJNS4_10UnderscoreES11_S11_EEEEENS4_28SM100_TMA_2SM_LOAD_MULTICASTENS4_14ComposedLayoutINS4_7SwizzleILi2ELi4ELi3EEENS4_18smem_ptr_flag_bitsILi8EEENSW_INS5_IJNSA_ILi8EEESG_EEENS5_IJSG_SC_EEEEEEEvNS4_8identityENS4_18SM100_TMA_2SM_LOADES1E_vS1F_EENS_8epilogue10collective18CollectiveEpilogueINS1I_23Sm100TmaWarpSpecializedILi4ELi2ELi64ELb0ELb0EEEJNS5_IJNSA_ILi128EEESF_SG_EEENS5_IJNSW_IS1N_SC_EENSW_ISG_SC_EEEEESI_SJ_SI_SJ_NS1I_6fusion15FusionCallbacksIS1M_NS1S_17LinearCombinationISI_fSI_fLNS_15FloatRoundStyleE2EEES1O_S1R_JEEENS4_5SM1004TMEM4LOAD26SM100_TMEM_LOAD_32dp32b64xENS4_13SM90_TMA_LOADES1E_NS4_39AutoVectorizingCopyWithAssumedAlignmentILi128EEENS4_14SM90_TMA_STOREES1E_S24_S24_EEEvvEEEEvNT_6ParamsE)
        /*0044*/ 	.word	0x00000000
.L_30:


//--------------------- .nv.compat                --------------------------
	.section	.nv.compat,"",@"SHT_CUDA_COMPAT_INFO"
	.align	4
        /*0000*/ 	.byte	0x02, 0x09, 0x01, 0x00, 0x02, 0x02, 0x02, 0x00, 0x02, 0x05, 0x05, 0x00, 0x03, 0x07, 0x01, 0x01
        /*0010*/ 	.byte	0x02, 0x03, 0x01, 0x00, 0x02, 0x06, 0x01, 0x00, 0x04, 0x0b, 0x08, 0x00, 0x09, 0x00, 0x00, 0x00
        /*0020*/ 	.byte	0x00, 0x00, 0x00, 0x00


//--------------------- .nv.info._ZN7cutlass13device_kernelINS_4gemm6kernel13GemmUniversalIN4cute5tupleIJiiiiEEENS1_10collective13CollectiveMmaINS1_35MainloopSm100TmaUmmaWarpSpecializedILi5ELi2ELi2ENS5_IJNS4_1CILi2EEESB_NSA_ILi1EEEEEEEENS5_IJNSA_ILi256EEESF_NSA_ILi64EEEEEENS_12float_e5m2_tENS5_IJlSC_lEEESI_SJ_NS4_8TiledMMAINS4_8MMA_AtomIJNS4_10MMA_TraitsINS4_25SM100_MMA_F8F6F4_2x1SM_SSEJSI_SI_fSF_SF_NS4_17integral_constantINS4_4UMMA5MajorELSQ_0EEESR_NSO_INSP_7ScaleInELSS_0EEEST_EEEEEENS4_6LayoutINS5_IJSC_SC_SC_EEENS5_IJNSA_ILi0EEESY_SY_EEEEENS5_IJNS4_10UnderscoreES11_S11_EEEEENS4_28SM100_TMA_2SM_LOAD_MULTICASTENS4_14ComposedLayoutINS4_7SwizzleILi2ELi4ELi3EEENS4_18smem_ptr_flag_bitsILi8EEENSW_INS5_IJNSA_ILi8EEESG_EEENS5_IJSG_SC_EEEEEEEvNS4_8identityENS4_18SM100_TMA_2SM_LOADES1E_vS1F_EENS_8epilogue10collective18CollectiveEpilogueINS1I_23Sm100TmaWarpSpecializedILi4ELi2ELi64ELb0ELb0EEEJNS5_IJNSA_ILi128EEESF_SG_EEENS5_IJNSW_IS1N_SC_EENSW_ISG_SC_EEEEESI_SJ_SI_SJ_NS1I_6fusion15FusionCallbacksIS1M_NS1S_17LinearCombinationISI_fSI_fLNS_15FloatRoundStyleE2EEES1O_S1R_JEEENS4_5SM1004TMEM4LOAD26SM100_TMEM_LOAD_32dp32b64xENS4_13SM90_TMA_LOADES1E_NS4_39AutoVectorizingCopyWithAssumedAlignmentILi128EEENS4_14SM90_TMA_STOREES1E_S24_S24_EEEvvEEEEvNT_6ParamsE --------------------------
	.section	.nv.info._ZN7cutlass13device_kernelINS_4gemm6kernel13GemmUniversalIN4cute5tupleIJiiiiEEENS1_10collective13CollectiveMmaINS1_35MainloopSm100TmaUmmaWarpSpecializedILi5ELi2ELi2ENS5_IJNS4_1CILi2EEESB_NSA_ILi1EEEEEEEENS5_IJNSA_ILi256EEESF_NSA_ILi64EEEEEENS_12float_e5m2_tENS5_IJlSC_lEEESI_SJ_NS4_8TiledMMAINS4_8MMA_AtomIJNS4_10MMA_TraitsINS4_25SM100_MMA_F8F6F4_2x1SM_SSEJSI_SI_fSF_SF_NS4_17integral_constantINS4_4UMMA5MajorELSQ_0EEESR_NSO_INSP_7ScaleInELSS_0EEEST_EEEEEENS4_6LayoutINS5_IJSC_SC_SC_EEENS5_IJNSA_ILi0EEESY_SY_EEEEENS5_IJNS4_10UnderscoreES11_S11_EEEEENS4_28SM100_TMA_2SM_LOAD_MULTICASTENS4_14ComposedLayoutINS4_7SwizzleILi2ELi4ELi3EEENS4_18smem_ptr_flag_bitsILi8EEENSW_INS5_IJNSA_ILi8EEESG_EEENS5_IJSG_SC_EEEEEEEvNS4_8identityENS4_18SM100_TMA_2SM_LOADES1E_vS1F_EENS_8epilogue10collective18CollectiveEpilogueINS1I_23Sm100TmaWarpSpecializedILi4ELi2ELi64ELb0ELb0EEEJNS5_IJNSA_ILi128EEESF_SG_EEENS5_IJNSW_IS1N_SC_EENSW_ISG_SC_EEEEESI_SJ_SI_SJ_NS1I_6fusion15FusionCallbacksIS1M_NS1S_17LinearCombinationISI_fSI_fLNS_15FloatRoundStyleE2EEES1O_S1R_JEEENS4_5SM1004TMEM4LOAD26SM100_TMEM_LOAD_32dp32b64xENS4_13SM90_TMA_LOADES1E_NS4_39AutoVectorizingCopyWithAssumedAlignmentILi128EEENS4_14SM90_TMA_STOREES1E_S24_S24_EEEvvEEEEvNT_6ParamsE,"",@"SHT_CUDA_INFO"
	.sectionflags	@""
	.align	4


	//----- nvinfo : EIATTR_CUDA_API_VERSION
	.align		4
        /*0000*/ 	.byte	0x04, 0x37
        /*0002*/ 	.short	(.L_32 - .L_31)
.L_31:
        /*0004*/ 	.word	0x00000082


	//----- nvinfo : EIATTR_KPARAM_INFO
	.align		4
.L_32:
        /*0008*/ 	.byte	0x04, 0x17
        /*000a*/ 	.short	(.L_34 - .L_33)
.L_33:
        /*000c*/ 	.word	0x00000000
        /*0010*/ 	.short	0x0000
        /*0012*/ 	.short	0x0000
        /*0014*/ 	.byte	0x00, 0xf0, 0x01, 0x20


	//----- nvinfo : EIATTR_AT_ENTRY_FRAGMENTS
	.align		4
.L_34:
        /*0018*/ 	.byte	0x04, 0x4f
        /*001a*/ 	.short	(.L_36 - .L_35)


	//   ....[0]....
.L_35:
        /*001c*/ 	.word	0x00000007


	//----- nvinfo : EIATTR_RESERVED_SMEM_USED
	.align		4
.L_36:
        /*0020*/ 	.byte	0x01, 0x41
	.zero		2


	//----- nvinfo : EIATTR_SPARSE_MMA_MASK
	.align		4
        /*0024*/ 	.byte	0x03, 0x50
        /*0026*/ 	.short	0x0000


	//----- nvinfo : EIATTR_TCGEN05_2CTA_USED
	.align		4
        /*0028*/ 	.byte	0x01, 0x52
	.zero		2


	//----- nvinfo : EIATTR_MAXREG_COUNT
	.align		4
        /*002c*/ 	.byte	0x03, 0x1b
        /*002e*/ 	.short	0x00ff


	//----- nvinfo : EIATTR_NUM_BARRIERS
	.align		4
        /*0030*/ 	.byte	0x02, 0x4c
        /*0032*/ 	.byte	0x07
	.zero		1


	//----- nvinfo : EIATTR_EXTERNS
	.align		4
        /*0034*/ 	.byte	0x04, 0x0f
        /*0036*/ 	.short	(.L_38 - .L_37)


	//   ....[0]....
	.align		4
.L_37:
        /*0038*/ 	.word	index@(__assertfail)


	//----- nvinfo : EIATTR_MERCURY_ISA_VERSION
	.align		4
.L_38:
        /*003c*/ 	.byte	0x03, 0x5f
        /*003e*/ 	.short	0x0101


	//----- nvinfo : EIATTR_INT_WARP_WIDE_INSTR_OFFSETS
	.align		4
        /*0040*/ 	.byte	0x04, 0x31
        /*0042*/ 	.short	(.L_40 - .L_39)


	//   ....[0]....
.L_39:
        /*0044*/ 	.word	0x00000d50


	//   ....[1]....
        /*0048*/ 	.word	0x00000df0


	//   ....[2]....
        /*004c*/ 	.word	0x00004150


	//   ....[3]....
        /*0050*/ 	.word	0x00004170


	//   ....[4]....
        /*0054*/ 	.word	0x000041a0


	//   ....[5]....
        /*0058*/ 	.word	0x00004ce0


	//   ....[6]....
        /*005c*/ 	.word	0x00004d50


	//   ....[7]....
        /*0060*/ 	.word	0x00004e30


	//   ....[8]....
        /*0064*/ 	.word	0x00004eb0


	//   ....[9]....
        /*0068*/ 	.word	0x00004fb0


	//   ....[10]....
        /*006c*/ 	.word	0x00005030


	//   ....[11]....
        /*0070*/ 	.word	0x00005120


	//   ....[12]....
        /*0074*/ 	.word	0x000051d0


	//----- nvinfo : EIATTR_COOP_GROUP_MASK_REGIDS
	.align		4
.L_40:
        /*0078*/ 	.byte	0x04, 0x29
        /*007a*/ 	.short	(.L_42 - .L_41)


	//   ....[0]....
.L_41:
        /*007c*/ 	.word	0xffffffff


	//   ....[1]....
        /*0080*/ 	.word	0xffffffff


	//   ....[2]....
        /*0084*/ 	.word	0xffffffff


	//   ....[3]....
        /*0088*/ 	.word	0xffffffff


	//   ....[4]....
        /*008c*/ 	.word	0xffffffff


	//   ....[5]....
        /*0090*/ 	.word	0xffffffff


	//   ....[6]....
        /*0094*/ 	.word	0xffffffff


	//   ....[7]....
        /*0098*/ 	.word	0xffffffff


	//   ....[8]....
        /*009c*/ 	.word	0xffffffff


	//   ....[9]....
        /*00a0*/ 	.word	0xffffffff


	//   ....[10]....
        /*00a4*/ 	.word	0xffffffff


	//   ....[11]....
        /*00a8*/ 	.word	0xffffffff


	//   ....[12]....
        /*00ac*/ 	.word	0xffffffff


	//   ....[13]....
        /*00b0*/ 	.word	0xffffffff


	//----- nvinfo : EIATTR_COOP_GROUP_INSTR_OFFSETS
	.align		4
.L_42:
        /*00b4*/ 	.byte	0x04, 0x28
        /*00b6*/ 	.short	(.L_44 - .L_43)


	//   ....[0]....
.L_43:
        /*00b8*/ 	.word	0x000000b0


	//   ....[1]....
        /*00bc*/ 	.word	0x00000520


	//   ....[2]....
        /*00c0*/ 	.word	0x00000700


	//   ....[3]....
        /*00c4*/ 	.word	0x00000890


	//   ....[4]....
        /*00c8*/ 	.word	0x00000980


	//   ....[5]....
        /*00cc*/ 	.word	0x00000ae0


	//   ....[6]....
        /*00d0*/ 	.word	0x00000c30


	//   ....[7]....
        /*00d4*/ 	.word	0x00000e70


	//   ....[8]....
        /*00d8*/ 	.word	0x000021e0


	//   ....[9]....
        /*00dc*/ 	.word	0x00003130


	//   ....[10]....
        /*00e0*/ 	.word	0x00003600


	//   ....[11]....
        /*00e4*/ 	.word	0x00003630


	//   ....[12]....
        /*00e8*/ 	.word	0x00004050


	//   ....[13]....
        /*00ec*/ 	.word	0x00004260


	//----- nvinfo : EIATTR_VRC_CTA_INIT_COUNT
	.align		4
.L_44:
        /*00f0*/ 	.byte	0x02, 0x4a
        /*00f2*/ 	.byte	0x80
	.zero		1


	//----- nvinfo : EIATTR_SYSCALL_OFFSETS
	.align		4
        /*00f4*/ 	.byte	0x04, 0x46
        /*00f6*/ 	.short	(.L_46 - .L_45)


	//   ....[0]....
.L_45:
        /*00f8*/ 	.word	0x00005e50


	//   ....[1]....
        /*00fc*/ 	.word	0x00005f90


	//   ....[2]....
        /*0100*/ 	.word	0x00006820


	//   ....[3]....
        /*0104*/ 	.word	0x00007e40


	//   ....[4]....
        /*0108*/ 	.word	0x000093f0


	//   ....[5]....
        /*010c*/ 	.word	0x0000a9c0


	//----- nvinfo : EIATTR_MBARRIER_INSTR_OFFSETS
	.align		4
.L_46:
        /*0110*/ 	.byte	0x04, 0x39
        /*0112*/ 	.short	(.L_48 - .L_47)


	//   ....[0]....
.L_47:
        /*0114*/ 	.word	0x00000650
        /*0118*/ 	.word	0x000000ff
        /*011c*/ 	.word	0x00000000
        /*0120*/ 	.short	0x0100
        /*0122*/ 	.byte	0x04
	.zero		1


	//   ....[1]....
        /*0124*/ 	.word	0x00000660
        /*0128*/ 	.word	0x000000ff
        /*012c*/ 	.word	0x00000028
        /*0130*/ 	.short	0x0100
        /*0132*/ 	.byte	0x04
	.zero		1


	//   ....[2]....
        /*0134*/ 	.word	0x00000670
        /*0138*/ 	.word	0x000000ff
        /*013c*/ 	.word	0x00000008
        /*0140*/ 	.short	0x0100
        /*0142*/ 	.byte	0x04
	.zero		1


	//   ....[3]....
        /*0144*/ 	.word	0x00000680
        /*0148*/ 	.word	0x000000ff
        /*014c*/ 	.word	0x00000030
        /*0150*/ 	.short	0x0100
        /*0152*/ 	.byte	0x04
	.zero		1


	//   ....[4]....
        /*0154*/ 	.word	0x00000690
        /*0158*/ 	.word	0x000000ff
        /*015c*/ 	.word	0x00000010
        /*0160*/ 	.short	0x0100
        /*0162*/ 	.byte	0x04
	.zero		1


	//   ....[5]....
        /*0164*/ 	.word	0x000006a0
        /*0168*/ 	.word	0x000000ff
        /*016c*/ 	.word	0x00000038
        /*0170*/ 	.short	0x0100
        /*0172*/ 	.byte	0x04
	.zero		1


	//   ....[6]....
        /*0174*/ 	.word	0x000006b0
        /*0178*/ 	.word	0x000000ff
        /*017c*/ 	.word	0x00000018
        /*0180*/ 	.short	0x0100
        /*0182*/ 	.byte	0x04
	.zero		1


	//   ....[7]....
        /*0184*/ 	.word	0x000006c0
        /*0188*/ 	.word	0x000000ff
        /*018c*/ 	.word	0x00000040
        /*0190*/ 	.short	0x0100
        /*0192*/ 	.byte	0x04
	.zero		1


	//   ....[8]....
        /*0194*/ 	.word	0x000006d0
        /*0198*/ 	.word	0x000000ff
        /*019c*/ 	.word	0x00000020
        /*01a0*/ 	.short	0x0100
        /*01a2*/ 	.byte	0x04
	.zero		1


	//   ....[9]....
        /*01a4*/ 	.word	0x000006e0
        /*01a8*/ 	.word	0x000000ff
        /*01ac*/ 	.word	0x00000048
        /*01b0*/ 	.short	0x0100
        /*01b2*/ 	.byte	0x04
	.zero		1


	//   ....[10]....
        /*01b4*/ 	.word	0x00000800
        /*01b8*/ 	.word	0x000000ff
        /*01bc*/ 	.word	0x00000050
        /*01c0*/ 	.short	0x0100
        /*01c2*/ 	.byte	0x04
	.zero		1


	//   ....[11]....
        /*01c4*/ 	.word	0x00000810
        /*01c8*/ 	.word	0x000000ff
        /*01cc*/ 	.word	0x00000070
        /*01d0*/ 	.short	0x0100
        /*01d2*/ 	.byte	0x04
	.zero		1


	//   ....[12]....
        /*01d4*/ 	.word	0x00000820
        /*01d8*/ 	.word	0x000000ff
        /*01dc*/ 	.word	0x00000058
        /*01e0*/ 	.short	0x0100
        /*01e2*/ 	.byte	0x04
	.zero		1


	//   ....[13]....
        /*01e4*/ 	.word	0x00000830
        /*01e8*/ 	.word	0x000000ff
        /*01ec*/ 	.word	0x00000078
        /*01f0*/ 	.short	0x0100
        /*01f2*/ 	.byte	0x04
	.zero		1


	//   ....[14]....
        /*01f4*/ 	.word	0x00000840
        /*01f8*/ 	.word	0x000000ff
        /*01fc*/ 	.word	0x00000060
        /*0200*/ 	.short	0x0100
        /*0202*/ 	.byte	0x04
	.zero		1


	//   ....[15]....
        /*0204*/ 	.word	0x00000850
        /*0208*/ 	.word	0x000000ff
        /*020c*/ 	.word	0x00000080
        /*0210*/ 	.short	0x0100
        /*0212*/ 	.byte	0x04
	.zero		1


	//   ....[16]....
        /*0214*/ 	.word	0x00000860
        /*0218*/ 	.word	0x000000ff
        /*021c*/ 	.word	0x00000068
        /*0220*/ 	.short	0x0100
        /*0222*/ 	.byte	0x04
	.zero		1


	//   ....[17]....
        /*0224*/ 	.word	0x00000870
        /*0228*/ 	.word	0x000000ff
        /*022c*/ 	.word	0x00000088
        /*0230*/ 	.short	0x0100
        /*0232*/ 	.byte	0x04
	.zero		1


	//   ....[18]....
        /*0234*/ 	.word	0x00000950
        /*0238*/ 	.word	0x000000ff
        /*023c*/ 	.word	0x00000090
        /*0240*/ 	.short	0x0100
        /*0242*/ 	.byte	0x06
	.zero		1


	//   ....[19]....
        /*0244*/ 	.word	0x00000960
        /*0248*/ 	.word	0x000000ff
        /*024c*/ 	.word	0x00000098
        /*0250*/ 	.short	0x0100
        /*0252*/ 	.byte	0x06
	.zero		1


	//   ....[20]....
        /*0254*/ 	.word	0x00000a90
        /*0258*/ 	.word	0x000000ff
        /*025c*/ 	.word	0x000000a0
        /*0260*/ 	.short	0x0100
        /*0262*/ 	.byte	0x06
	.zero		1


	//   ....[21]....
        /*0264*/ 	.word	0x00000aa0
        /*0268*/ 	.word	0x000000ff
        /*026c*/ 	.word	0x000000b0
        /*0270*/ 	.short	0x0100
        /*0272*/ 	.byte	0x06
	.zero		1


	//   ....[22]....
        /*0274*/ 	.word	0x00000ab0
        /*0278*/ 	.word	0x000000ff
        /*027c*/ 	.word	0x000000a8
        /*0280*/ 	.short	0x0100
        /*0282*/ 	.byte	0x06
	.zero		1


	//   ....[23]....
        /*0284*/ 	.word	0x00000ac0
        /*0288*/ 	.word	0x000000ff
        /*028c*/ 	.word	0x000000b8
        /*0290*/ 	.short	0x0100
        /*0292*/ 	.byte	0x06
	.zero		1


	//   ....[24]....
        /*0294*/ 	.word	0x00000be0
        /*0298*/ 	.word	0x000000ff
        /*029c*/ 	.word	0x000000c0
        /*02a0*/ 	.short	0x0100
        /*02a2*/ 	.byte	0x04
	.zero		1


	//   ....[25]....
        /*02a4*/ 	.word	0x00000bf0
        /*02a8*/ 	.word	0x000000ff
        /*02ac*/ 	.word	0x000000d0
        /*02b0*/ 	.short	0x0100
        /*02b2*/ 	.byte	0x04
	.zero		1


	//   ....[26]....
        /*02b4*/ 	.word	0x00000c00
        /*02b8*/ 	.word	0x000000ff
        /*02bc*/ 	.word	0x000000c8
        /*02c0*/ 	.short	0x0100
        /*02c2*/ 	.byte	0x04
	.zero		1


	//   ....[27]....
        /*02c4*/ 	.word	0x00000c10
        /*02c8*/ 	.word	0x000000ff
        /*02cc*/ 	.word	0x000000d8
        /*02d0*/ 	.short	0x0100
        /*02d2*/ 	.byte	0x04
	.zero		1


	//   ....[28]....
        /*02d4*/ 	.word	0x00000d00
        /*02d8*/ 	.word	0x000000ff
        /*02dc*/ 	.word	0x000000e0
        /*02e0*/ 	.short	0x0100
        /*02e2*/ 	.byte	0x04
	.zero		1


	//   ....[29]....
        /*02e4*/ 	.word	0x00000d10
        /*02e8*/ 	.word	0x000000ff
        /*02ec*/ 	.word	0x000000f0
        /*02f0*/ 	.short	0x0100
        /*02f2*/ 	.byte	0x04
	.zero		1


	//   ....[30]....
        /*02f4*/ 	.word	0x00000d20
        /*02f8*/ 	.word	0x000000ff
        /*02fc*/ 	.word	0x000000e8
        /*0300*/ 	.short	0x0100
        /*0302*/ 	.byte	0x04
	.zero		1


	//   ....[31]....
        /*0304*/ 	.word	0x00000d30
        /*0308*/ 	.word	0x000000ff
        /*030c*/ 	.word	0x000000f8
        /*0310*/ 	.short	0x0100
        /*0312*/ 	.byte	0x04
	.zero		1


	//   ....[32]....
        /*0314*/ 	.word	0x00000e30
        /*0318*/ 	.word	0x000000ff
        /*031c*/ 	.word	0x00000100
        /*0320*/ 	.short	0x0100
        /*0322*/ 	.byte	0x06
	.zero		1


	//   ....[33]....
        /*0324*/ 	.word	0x00001a00
        /*0328*/ 	.word	0x00000003
        /*032c*/ 	.word	0x000000f0
        /*0330*/ 	.short	0x010a
        /*0332*/ 	.byte	0xff
	.zero		1


	//   ....[34]....
        /*0334*/ 	.word	0x00001a30
        /*0338*/ 	.word	0x00000003
        /*033c*/ 	.word	0x000000e0
        /*0340*/ 	.short	0x0101
        /*0342*/ 	.byte	0xff
	.zero		1


	//   ....[35]....
        /*0344*/ 	.word	0x00001af0
        /*0348*/ 	.word	0x000000ff
        /*034c*/ 	.word	0x00000028
        /*0350*/ 	.short	0x010a
        /*0352*/ 	.byte	0x04
	.zero		1


	//   ....[36]....
        /*0354*/ 	.word	0x00001bc0
        /*0358*/ 	.word	0x000000ff
        /*035c*/ 	.word	0x00000028
        /*0360*/ 	.short	0x010a
        /*0362*/ 	.byte	0x21
	.zero		1


	//   ....[37]....
        /*0364*/ 	.word	0x00001d70
        /*0368*/ 	.word	0x000000ff
        /*036c*/ 	.word	0x00000028
        /*0370*/ 	.short	0x010a
        /*0372*/ 	.byte	0x05
	.zero		1


	//   ....[38]....
        /*0374*/ 	.word	0x00001e80
        /*0378*/ 	.word	0x000000ff
        /*037c*/ 	.word	0x00000098
        /*0380*/ 	.short	0x0101
        /*0382*/ 	.byte	0x06
	.zero		1


	//   ....[39]....
        /*0384*/ 	.word	0x00001ea0
        /*0388*/ 	.word	0x000000ff
        /*038c*/ 	.word	0x00000028
        /*0390*/ 	.short	0x010a
        /*0392*/ 	.byte	0x04
	.zero		1


	//   ....[40]....
        /*0394*/ 	.word	0x00001f20
        /*0398*/ 	.word	0x000000ff
        /*039c*/ 	.word	0x00000028
        /*03a0*/ 	.short	0x010a
        /*03a2*/ 	.byte	0x11
	.zero		1


	//   ....[41]....
        /*03a4*/ 	.word	0x000020b0
        /*03a8*/ 	.word	0x000000ff
        /*03ac*/ 	.word	0x00000028
        /*03b0*/ 	.short	0x010a
        /*03b2*/ 	.byte	0x05
	.zero		1


	//   ....[42]....
        /*03b4*/ 	.word	0x00002210
        /*03b8*/ 	.word	0x00000003
        /*03bc*/ 	.word	0x000000a0
        /*03c0*/ 	.short	0x010a
        /*03c2*/ 	.byte	0xff
	.zero		1


	//   ....[43]....
        /*03c4*/ 	.word	0x00002360
        /*03c8*/ 	.word	0x00000000
        /*03cc*/ 	.word	0x00000000
        /*03d0*/ 	.short	0x0101
        /*03d2*/ 	.byte	0xff
	.zero		1


	//   ....[44]....
        /*03d4*/ 	.word	0x00002920
        /*03d8*/ 	.word	0x000000ff
        /*03dc*/ 	.word	0x00000000
        /*03e0*/ 	.short	0x010a
        /*03e2*/ 	.byte	0x04
	.zero		1


	//   ....[45]....
        /*03e4*/ 	.word	0x000029b0
        /*03e8*/ 	.word	0x000000ff
        /*03ec*/ 	.word	0x00000000
        /*03f0*/ 	.short	0x010a
        /*03f2*/ 	.byte	0x05
	.zero		1


	//   ....[46]....
        /*03f4*/ 	.word	0x00002a40
        /*03f8*/ 	.word	0x000000ff
        /*03fc*/ 	.word	0x00000000
        /*0400*/ 	.short	0x010a
        /*0402*/ 	.byte	0x05
	.zero		1


	//   ....[47]....
        /*0404*/ 	.word	0x00002ad0
        /*0408*/ 	.word	0x000000ff
        /*040c*/ 	.word	0x00000000
        /*0410*/ 	.short	0x010a
        /*0412*/ 	.byte	0x05
	.zero		1


	//   ....[48]....
        /*0414*/ 	.word	0x00002b70
        /*0418*/ 	.word	0x00000000
        /*041c*/ 	.word	0x00000000
        /*0420*/ 	.short	0x010a
        /*0422*/ 	.byte	0xff
	.zero		1


	//   ....[49]....
        /*0424*/ 	.word	0x00002c90
        /*0428*/ 	.word	0x00000000
        /*042c*/ 	.word	0x000000e0
        /*0430*/ 	.short	0x010a
        /*0432*/ 	.byte	0xff
	.zero		1


	//   ....[50]....
        /*0434*/ 	.word	0x00002d00
        /*0438*/ 	.word	0x00000004
        /*043c*/ 	.word	0x00000000
        /*0440*/ 	.short	0x0101
        /*0442*/ 	.byte	0xff
	.zero		1


	//   ....[51]....
        /*0444*/ 	.word	0x00002d20
        /*0448*/ 	.word	0x000000ff
        /*044c*/ 	.word	0x000000b0
        /*0450*/ 	.short	0x010a
        /*0452*/ 	.byte	0x04
	.zero		1


	//   ....[52]....
        /*0454*/ 	.word	0x00002e40
        /*0458*/ 	.word	0x00000000
        /*045c*/ 	.word	0x000000a0
        /*0460*/ 	.short	0x010a
        /*0462*/ 	.byte	0xff
	.zero		1


	//   ....[53]....
        /*0464*/ 	.word	0x00002f40
        /*0468*/ 	.word	0x00000000
        /*046c*/ 	.word	0x00000000
        /*0470*/ 	.short	0x0101
        /*0472*/ 	.byte	0xff
	.zero		1


	//   ....[54]....
        /*0474*/ 	.word	0x00002fd0
        /*0478*/ 	.word	0x000000ff
        /*047c*/ 	.word	0x000000b0
        /*0480*/ 	.short	0x0106
        /*0482*/ 	.byte	0x04
	.zero		1


	//   ....[55]....
        /*0484*/ 	.word	0x00002ff0
        /*0488*/ 	.word	0x000000ff
        /*048c*/ 	.word	0x000000b0
        /*0490*/ 	.short	0x010a
        /*0492*/ 	.byte	0x04
	.zero		1


	//   ....[56]....
        /*0494*/ 	.word	0x00003080
        /*0498*/ 	.word	0x000000ff
        /*049c*/ 	.word	0x000000b0
        /*04a0*/ 	.short	0x0106
        /*04a2*/ 	.byte	0x07
	.zero		1


	//   ....[57]....
        /*04a4*/ 	.word	0x000030c0
        /*04a8*/ 	.word	0x00000000
        /*04ac*/ 	.word	0x000000b0
        /*04b0*/ 	.short	0x010a
        /*04b2*/ 	.byte	0xff
	.zero		1


	//   ....[58]....
        /*04b4*/ 	.word	0x00003300
        /*04b8*/ 	.word	0x000000ff
        /*04bc*/ 	.word	0x00000008
        /*04c0*/ 	.short	0x010a
        /*04c2*/ 	.byte	0x05
	.zero		1


	//   ....[59]....
        /*04c4*/ 	.word	0x00003320
        /*04c8*/ 	.word	0x000000ff
        /*04cc*/ 	.word	0x00000008
        /*04d0*/ 	.short	0x010a
        /*04d2*/ 	.byte	0x05
	.zero		1


	//   ....[60]....
        /*04d4*/ 	.word	0x000034b0
        /*04d8*/ 	.word	0x000000ff
        /*04dc*/ 	.word	0x00000008
        /*04e0*/ 	.short	0x010a
        /*04e2*/ 	.byte	0x05
	.zero		1


	//   ....[61]....
        /*04e4*/ 	.word	0x000034d0
        /*04e8*/ 	.word	0x000000ff
        /*04ec*/ 	.word	0x00000008
        /*04f0*/ 	.short	0x010a
        /*04f2*/ 	.byte	0x05
	.zero		1


	//   ....[62]....
        /*04f4*/ 	.word	0x00003590
        /*04f8*/ 	.word	0x000000ff
        /*04fc*/ 	.word	0x00000000
        /*0500*/ 	.short	0x0101
        /*0502*/ 	.byte	0x04
	.zero		1


	//   ....[63]....
        /*0504*/ 	.word	0x00003890
        /*0508*/ 	.word	0x00000000
        /*050c*/ 	.word	0x000000a0
        /*0510*/ 	.short	0x010a
        /*0512*/ 	.byte	0xff
	.zero		1


	//   ....[64]....
        /*0514*/ 	.word	0x00003950
        /*0518*/ 	.word	0x00000000
        /*051c*/ 	.word	0x00000000
        /*0520*/ 	.short	0x0101
        /*0522*/ 	.byte	0xff
	.zero		1


	//   ....[65]....
        /*0524*/ 	.word	0x00003a10
        /*0528*/ 	.word	0x000000ff
        /*052c*/ 	.word	0x00000000
        /*0530*/ 	.short	0x010a
        /*0532*/ 	.byte	0x04
	.zero		1


	//   ....[66]....
        /*0534*/ 	.word	0x00003a20
        /*0538*/ 	.word	0x000000ff
        /*053c*/ 	.word	0x000000d0
        /*0540*/ 	.short	0x010a
        /*0542*/ 	.byte	0x17
	.zero		1


	//   ....[67]....
        /*0544*/ 	.word	0x00003ad0
        /*0548*/ 	.word	0x000000ff
        /*054c*/ 	.word	0x00000000
        /*0550*/ 	.short	0x010a
        /*0552*/ 	.byte	0x05
	.zero		1


	//   ....[68]....
        /*0554*/ 	.word	0x00003c10
        /*0558*/ 	.word	0x000000ff
        /*055c*/ 	.word	0x00000000
        /*0560*/ 	.short	0x010a
        /*0562*/ 	.byte	0x04
	.zero		1


	//   ....[69]....
        /*0564*/ 	.word	0x00003e60
        /*0568*/ 	.word	0x000000ff
        /*056c*/ 	.word	0x00000000
        /*0570*/ 	.short	0x010a
        /*0572*/ 	.byte	0x04
	.zero		1


	//   ....[70]....
        /*0574*/ 	.word	0x00003f00
        /*0578*/ 	.word	0x00000000
        /*057c*/ 	.word	0x00000000
        /*0580*/ 	.short	0x010a
        /*0582*/ 	.byte	0xff
	.zero		1


	//   ....[71]....
        /*0584*/ 	.word	0x00003f40
        /*0588*/ 	.word	0x00000000
        /*058c*/ 	.word	0x00000000
        /*0590*/ 	.short	0x010a
        /*0592*/ 	.byte	0xff
	.zero		1


	//   ....[72]....
        /*0594*/ 	.word	0x00003fb0
        /*0598*/ 	.word	0x000000ff
        /*059c*/ 	.word	0x00000000
        /*05a0*/ 	.short	0x0101
        /*05a2*/ 	.byte	0x04
	.zero		1


	//   ....[73]....
        /*05a4*/ 	.word	0x00003ff0
        /*05a8*/ 	.word	0x000000ff
        /*05ac*/ 	.word	0x00000100
        /*05b0*/ 	.short	0x010a
        /*05b2*/ 	.byte	0x11
	.zero		1


	//   ....[74]....
        /*05b4*/ 	.word	0x00004040
        /*05b8*/ 	.word	0x000000ff
        /*05bc*/ 	.word	0x00000000
        /*05c0*/ 	.short	0x0101
        /*05c2*/ 	.byte	0x04
	.zero		1


	//   ....[75]....
        /*05c4*/ 	.word	0x000044e0
        /*05c8*/ 	.word	0x0000000c
        /*05cc*/ 	.word	0x000000a0
        /*05d0*/ 	.short	0x010a
        /*05d2*/ 	.byte	0xff
	.zero		1


	//   ....[76]....
        /*05d4*/ 	.word	0x00004650
        /*05d8*/ 	.word	0x00000000
        /*05dc*/ 	.word	0x00000000
        /*05e0*/ 	.short	0x0101
        /*05e2*/ 	.byte	0xff
	.zero		1


	//   ....[77]....
        /*05e4*/ 	.word	0x00004ae0
        /*05e8*/ 	.word	0x000000ff
        /*05ec*/ 	.word	0x00000098
        /*05f0*/ 	.short	0x010a
        /*05f2*/ 	.byte	0x15
	.zero		1


	//   ....[78]....
        /*05f4*/ 	.word	0x00004c60
        /*05f8*/ 	.word	0x000000ff
        /*05fc*/ 	.word	0x00000070
        /*0600*/ 	.short	0x010a
        /*0602*/ 	.byte	0x15
	.zero		1


	//   ....[79]....
        /*0604*/ 	.word	0x00004de0
        /*0608*/ 	.word	0x000000ff
        /*060c*/ 	.word	0x00000050
        /*0610*/ 	.short	0x010b
        /*0612*/ 	.byte	0x15
	.zero		1


	//   ....[80]....
        /*0614*/ 	.word	0x00004df0
        /*0618*/ 	.word	0x000000ff
        /*061c*/ 	.word	0x00000000
        /*0620*/ 	.short	0x0101
        /*0622*/ 	.byte	0x06
	.zero		1


	//   ....[81]....
        /*0624*/ 	.word	0x00004e00
        /*0628*/ 	.word	0x000000ff
        /*062c*/ 	.word	0x00000078
        /*0630*/ 	.short	0x010a
        /*0632*/ 	.byte	0x15
	.zero		1


	//   ....[82]....
        /*0634*/ 	.word	0x00004f60
        /*0638*/ 	.word	0x000000ff
        /*063c*/ 	.word	0x00000058
        /*0640*/ 	.short	0x010b
        /*0642*/ 	.byte	0x15
	.zero		1


	//   ....[83]....
        /*0644*/ 	.word	0x00004f70
        /*0648*/ 	.word	0x000000ff
        /*064c*/ 	.word	0x00000000
        /*0650*/ 	.short	0x0101
        /*0652*/ 	.byte	0x06
	.zero		1


	//   ....[84]....
        /*0654*/ 	.word	0x00004f80
        /*0658*/ 	.word	0x000000ff
        /*065c*/ 	.word	0x00000080
        /*0660*/ 	.short	0x010a
        /*0662*/ 	.byte	0x15
	.zero		1


	//   ....[85]....
        /*0664*/ 	.word	0x000050d0
        /*0668*/ 	.word	0x000000ff
        /*066c*/ 	.word	0x00000060
        /*0670*/ 	.short	0x010b
        /*0672*/ 	.byte	0x15
	.zero		1


	//   ....[86]....
        /*0674*/ 	.word	0x000050e0
        /*0678*/ 	.word	0x000000ff
        /*067c*/ 	.word	0x00000000
        /*0680*/ 	.short	0x0101
        /*0682*/ 	.byte	0x06
	.zero		1


	//   ....[87]....
        /*0684*/ 	.word	0x000050f0
        /*0688*/ 	.word	0x000000ff
        /*068c*/ 	.word	0x00000088
        /*0690*/ 	.short	0x010a
        /*0692*/ 	.byte	0x15
	.zero		1


	//   ....[88]....
        /*0694*/ 	.word	0x000052f0
        /*0698*/ 	.word	0x000000ff
        /*069c*/ 	.word	0x00000068
        /*06a0*/ 	.short	0x010b
        /*06a2*/ 	.byte	0x15
	.zero		1


	//   ....[89]....
        /*06a4*/ 	.word	0x00005300
        /*06a8*/ 	.word	0x000000ff
        /*06ac*/ 	.word	0x00000000
        /*06b0*/ 	.short	0x0101
        /*06b2*/ 	.byte	0x25
	.zero		1


	//   ....[90]....
        /*06b4*/ 	.word	0x00005330
        /*06b8*/ 	.word	0x000000ff
        /*06bc*/ 	.word	0x00000070
        /*06c0*/ 	.short	0x010a
        /*06c2*/ 	.byte	0x15
	.zero		1


	//   ....[91]....
        /*06c4*/ 	.word	0x00005350
        /*06c8*/ 	.word	0x000000ff
        /*06cc*/ 	.word	0x00000078
        /*06d0*/ 	.short	0x010a
        /*06d2*/ 	.byte	0x15
	.zero		1


	//   ....[92]....
        /*06d4*/ 	.word	0x00005370
        /*06d8*/ 	.word	0x000000ff
        /*06dc*/ 	.word	0x00000080
        /*06e0*/ 	.short	0x010a
        /*06e2*/ 	.byte	0x15
	.zero		1


	//   ....[93]....
        /*06e4*/ 	.word	0x000053b0
        /*06e8*/ 	.word	0x00000000
        /*06ec*/ 	.word	0x00000088
        /*06f0*/ 	.short	0x010a
        /*06f2*/ 	.byte	0xff
	.zero		1


	//   ....[94]....
        /*06f4*/ 	.word	0x000056e0
        /*06f8*/ 	.word	0x00000003
        /*06fc*/ 	.word	0x000000a0
        /*0700*/ 	.short	0x010a
        /*0702*/ 	.byte	0xff
	.zero		1


	//   ....[95]....
        /*0704*/ 	.word	0x00005860
        /*0708*/ 	.word	0x00000000
        /*070c*/ 	.word	0x00000000
        /*0710*/ 	.short	0x0101
        /*0712*/ 	.byte	0xff
	.zero		1


	//   ....[96]....
        /*0714*/ 	.word	0x000063c0
        /*0718*/ 	.word	0x00000003
        /*071c*/ 	.word	0x00000050
        /*0720*/ 	.short	0x010a
        /*0722*/ 	.byte	0xff
	.zero		1


	//   ....[97]....
        /*0724*/ 	.word	0x00006400
        /*0728*/ 	.word	0x000000a3
        /*072c*/ 	.word	0x000000c0
        /*0730*/ 	.short	0x010a
        /*0732*/ 	.byte	0xff
	.zero		1


	//   ....[98]....
        /*0734*/ 	.word	0x00006530
        /*0738*/ 	.word	0x00000003
        /*073c*/ 	.word	0x00000050
        /*0740*/ 	.short	0x010a
        /*0742*/ 	.byte	0xff
	.zero		1


	//   ....[99]....
        /*0744*/ 	.word	0x00006670
        /*0748*/ 	.word	0x00000000
        /*074c*/ 	.word	0x00000000
        /*0750*/ 	.short	0x0101
        /*0752*/ 	.byte	0xff
	.zero		1


	//   ....[100]....
        /*0754*/ 	.word	0x000066f0
        /*0758*/ 	.word	0x000000a3
        /*075c*/ 	.word	0x000000c0
        /*0760*/ 	.short	0x010a
        /*0762*/ 	.byte	0xff
	.zero		1


	//   ....[101]....
        /*0764*/ 	.word	0x00007aa0
        /*0768*/ 	.word	0x000000bf
        /*076c*/ 	.word	0x00000050
        /*0770*/ 	.short	0x010a
        /*0772*/ 	.byte	0xff
	.zero		1


	//   ....[102]....
        /*0774*/ 	.word	0x00007b70
        /*0778*/ 	.word	0x000000bf
        /*077c*/ 	.word	0x00000050
        /*0780*/ 	.short	0x010a
        /*0782*/ 	.byte	0xff
	.zero		1


	//   ....[103]....
        /*0784*/ 	.word	0x00007cb0
        /*0788*/ 	.word	0x00000000
        /*078c*/ 	.word	0x00000000
        /*0790*/ 	.short	0x0101
        /*0792*/ 	.byte	0xff
	.zero		1


	//   ....[104]....
        /*0794*/ 	.word	0x00009050
        /*0798*/ 	.word	0x00000000
        /*079c*/ 	.word	0x00000050
        /*07a0*/ 	.short	0x010a
        /*07a2*/ 	.byte	0xff
	.zero		1


	//   ....[105]....
        /*07a4*/ 	.word	0x00009120
        /*07a8*/ 	.word	0x00000000
        /*07ac*/ 	.word	0x00000050
        /*07b0*/ 	.short	0x010a
        /*07b2*/ 	.byte	0xff
	.zero		1


	//   ....[106]....
        /*07b4*/ 	.word	0x00009260
        /*07b8*/ 	.word	0x00000000
        /*07bc*/ 	.word	0x00000000
        /*07c0*/ 	.short	0x0101
        /*07c2*/ 	.byte	0xff
	.zero		1


	//   ....[107]....
        /*07c4*/ 	.word	0x0000a630
        /*07c8*/ 	.word	0x00000000
        /*07cc*/ 	.word	0x00000050
        /*07d0*/ 	.short	0x010a
        /*07d2*/ 	.byte	0xff
	.zero		1


	//   ....[108]....
        /*07d4*/ 	.word	0x0000a700
        /*07d8*/ 	.word	0x00000000
        /*07dc*/ 	.word	0x00000050
        /*07e0*/ 	.short	0x010a
        /*07e2*/ 	.byte	0xff
	.zero		1


	//   ....[109]....
        /*07e4*/ 	.word	0x0000a840
        /*07e8*/ 	.word	0x00000000
        /*07ec*/ 	.word	0x00000000
        /*07f0*/ 	.short	0x0101
        /*07f2*/ 	.byte	0xff
	.zero		1


	//   ....[110]....
        /*07f4*/ 	.word	0x0000ac70
        /*07f8*/ 	.word	0x000000a3
        /*07fc*/ 	.word	0x00000000
        /*0800*/ 	.short	0x0101
        /*0802*/ 	.byte	0xff
	.zero		1


	//   ....[111]....
        /*0804*/ 	.word	0x0000bce0
        /*0808*/ 	.word	0x00000003
        /*080c*/ 	.word	0x000000f0
        /*0810*/ 	.short	0x010a
        /*0812*/ 	.byte	0xff
	.zero		1


	//   ....[112]....
        /*0814*/ 	.word	0x0000bd40
        /*0818*/ 	.word	0x00000000
        /*081c*/ 	.word	0x00000028
        /*0820*/ 	.short	0x010a
        /*0822*/ 	.byte	0xff
	.zero		1


	//   ....[113]....
        /*0824*/ 	.word	0x0000bda0
        /*0828*/ 	.word	0x00000000
        /*082c*/ 	.word	0x00000028
        /*0830*/ 	.short	0x010a
        /*0832*/ 	.byte	0xff
	.zero		1


	//   ....[114]....
        /*0834*/ 	.word	0x0000bdf0
        /*0838*/ 	.word	0x00000003
        /*083c*/ 	.word	0x000000a0
        /*0840*/ 	.short	0x010a
        /*0842*/ 	.byte	0xff
	.zero		1


	//   ....[115]....
        /*0844*/ 	.word	0x0000be50
        /*0848*/ 	.word	0x00000000
        /*084c*/ 	.word	0x00000000
        /*0850*/ 	.short	0x010a
        /*0852*/ 	.byte	0xff
	.zero		1


	//   ....[116]....
        /*0854*/ 	.word	0x0000beb0
        /*0858*/ 	.word	0x00000000
        /*085c*/ 	.word	0x00000000
        /*0860*/ 	.short	0x010a
        /*0862*/ 	.byte	0xff
	.zero		1


	//   ....[117]....
        /*0864*/ 	.word	0x0000bf10
        /*0868*/ 	.word	0x00000000
        /*086c*/ 	.word	0x00000000
        /*0870*/ 	.short	0x010a
        /*0872*/ 	.byte	0xff
	.zero		1


	//   ....[118]....
        /*0874*/ 	.word	0x0000bf70
        /*0878*/ 	.word	0x00000000
        /*087c*/ 	.word	0x00000000
        /*0880*/ 	.short	0x010a
        /*0882*/ 	.byte	0xff
	.zero		1


	//   ....[119]....
        /*0884*/ 	.word	0x0000bfc0
        /*0888*/ 	.word	0x00000000
        /*088c*/ 	.word	0x000000e0
        /*0890*/ 	.short	0x010a
        /*0892*/ 	.byte	0xff
	.zero		1


	//   ....[120]....
        /*0894*/ 	.word	0x0000c020
        /*0898*/ 	.word	0x00000000
        /*089c*/ 	.word	0x000000b0
        /*08a0*/ 	.short	0x010a
        /*08a2*/ 	.byte	0xff
	.zero		1


	//   ....[121]....
        /*08a4*/ 	.word	0x0000c070
        /*08a8*/ 	.word	0x00000000
        /*08ac*/ 	.word	0x000000a0
        /*08b0*/ 	.short	0x010a
        /*08b2*/ 	.byte	0xff
	.zero		1


	//   ....[122]....
        /*08b4*/ 	.word	0x0000c0d0
        /*08b8*/ 	.word	0x00000000
        /*08bc*/ 	.word	0x000000b0
        /*08c0*/ 	.short	0x010a
        /*08c2*/ 	.byte	0xff
	.zero		1


	//   ....[123]....
        /*08c4*/ 	.word	0x0000c130
        /*08c8*/ 	.word	0x00000005
        /*08cc*/ 	.word	0x00000008
        /*08d0*/ 	.short	0x010a
        /*08d2*/ 	.byte	0xff
	.zero		1


	//   ....[124]....
        /*08d4*/ 	.word	0x0000c220
        /*08d8*/ 	.word	0x00000003
        /*08dc*/ 	.word	0x00000008
        /*08e0*/ 	.short	0x010a
        /*08e2*/ 	.byte	0xff
	.zero		1


	//   ....[125]....
        /*08e4*/ 	.word	0x0000c270
        /*08e8*/ 	.word	0x00000000
        /*08ec*/ 	.word	0x000000a0
        /*08f0*/ 	.short	0x010a
        /*08f2*/ 	.byte	0xff
	.zero		1


	//   ....[126]....
        /*08f4*/ 	.word	0x0000c2d0
        /*08f8*/ 	.word	0x00000000
        /*08fc*/ 	.word	0x000000d0
        /*0900*/ 	.short	0x010a
        /*0902*/ 	.byte	0xff
	.zero		1


	//   ....[127]....
        /*0904*/ 	.word	0x0000c330
        /*0908*/ 	.word	0x00000000
        /*090c*/ 	.word	0x00000000
        /*0910*/ 	.short	0x010a
        /*0912*/ 	.byte	0xff
	.zero		1


	//   ....[128]....
        /*0914*/ 	.word	0x0000c390
        /*0918*/ 	.word	0x00000000
        /*091c*/ 	.word	0x00000000
        /*0920*/ 	.short	0x010a
        /*0922*/ 	.byte	0xff
	.zero		1


	//   ....[129]....
        /*0924*/ 	.word	0x0000c3f0
        /*0928*/ 	.word	0x00000000
        /*092c*/ 	.word	0x00000100
        /*0930*/ 	.short	0x010a
        /*0932*/ 	.byte	0xff
	.zero		1


	//   ....[130]....
        /*0934*/ 	.word	0x0000c440
        /*0938*/ 	.word	0x0000000c
        /*093c*/ 	.word	0x000000a0
        /*0940*/ 	.short	0x010a
        /*0942*/ 	.byte	0xff
	.zero		1


	//   ....[131]....
        /*0944*/ 	.word	0x0000c4a0
        /*0948*/ 	.word	0x00000000
        /*094c*/ 	.word	0x00000098
        /*0950*/ 	.short	0x010a
        /*0952*/ 	.byte	0xff
	.zero		1


	//   ....[132]....
        /*0954*/ 	.word	0x0000c500
        /*0958*/ 	.word	0x00000000
        /*095c*/ 	.word	0x00000070
        /*0960*/ 	.short	0x010a
        /*0962*/ 	.byte	0xff
	.zero		1


	//   ....[133]....
        /*0964*/ 	.word	0x0000c560
        /*0968*/ 	.word	0x00000000
        /*096c*/ 	.word	0x00000078
        /*0970*/ 	.short	0x010a
        /*0972*/ 	.byte	0xff
	.zero		1


	//   ....[134]....
        /*0974*/ 	.word	0x0000c5c0
        /*0978*/ 	.word	0x00000000
        /*097c*/ 	.word	0x00000080
        /*0980*/ 	.short	0x010a
        /*0982*/ 	.byte	0xff
	.zero		1


	//   ....[135]....
        /*0984*/ 	.word	0x0000c620
        /*0988*/ 	.word	0x00000000
        /*098c*/ 	.word	0x00000088
        /*0990*/ 	.short	0x010a
        /*0992*/ 	.byte	0xff
	.zero		1


	//   ....[136]....
        /*0994*/ 	.word	0x0000c680
        /*0998*/ 	.word	0x00000000
        /*099c*/ 	.word	0x00000070
        /*09a0*/ 	.short	0x010a
        /*09a2*/ 	.byte	0xff
	.zero		1


	//   ....[137]....
        /*09a4*/ 	.word	0x0000c6e0
        /*09a8*/ 	.word	0x00000000
        /*09ac*/ 	.word	0x00000078
        /*09b0*/ 	.short	0x010a
        /*09b2*/ 	.byte	0xff
	.zero		1


	//   ....[138]....
        /*09b4*/ 	.word	0x0000c740
        /*09b8*/ 	.word	0x00000000
        /*09bc*/ 	.word	0x00000080
        /*09c0*/ 	.short	0x010a
        /*09c2*/ 	.byte	0xff
	.zero		1


	//   ....[139]....
        /*09c4*/ 	.word	0x0000c790
        /*09c8*/ 	.word	0x00000003
        /*09cc*/ 	.word	0x000000a0
        /*09d0*/ 	.short	0x010a
        /*09d2*/ 	.byte	0xff
	.zero		1


	//   ....[140]....
        /*09d4*/ 	.word	0x0000c7e0
        /*09d8*/ 	.word	0x00000003
        /*09dc*/ 	.word	0x00000050
        /*09e0*/ 	.short	0x010a
        /*09e2*/ 	.byte	0xff
	.zero		1


	//   ....[141]....
        /*09e4*/ 	.word	0x0000c830
        /*09e8*/ 	.word	0x000000a3
        /*09ec*/ 	.word	0x000000c0
        /*09f0*/ 	.short	0x010a
        /*09f2*/ 	.byte	0xff
	.zero		1


	//   ....[142]....
        /*09f4*/ 	.word	0x0000c880
        /*09f8*/ 	.word	0x000000bf
        /*09fc*/ 	.word	0x00000050
        /*0a00*/ 	.short	0x010a
        /*0a02*/ 	.byte	0xff
	.zero		1


	//   ....[143]....
        /*0a04*/ 	.word	0x0000c8d0
        /*0a08*/ 	.word	0x00000000
        /*0a0c*/ 	.word	0x00000050
        /*0a10*/ 	.short	0x010a
        /*0a12*/ 	.byte	0xff
	.zero		1


	//   ....[144]....
        /*0a14*/ 	.word	0x0000c920
        /*0a18*/ 	.word	0x00000000
        /*0a1c*/ 	.word	0x00000050
        /*0a20*/ 	.short	0x010a
        /*0a22*/ 	.byte	0xff
	.zero		1


	//----- nvinfo : EIATTR_NUM_MBARRIERS
	.align		4
.L_48:
        /*0a24*/ 	.byte	0x03, 0x38
        /*0a26*/ 	.short	0x0021


	//----- nvinfo : EIATTR_EXIT_INSTR_OFFSETS
	.align		4
        /*0a28*/ 	.byte	0x04, 0x1c
        /*0a2a*/ 	.short	(.L_50 - .L_49)


	//   ....[0]....
.L_49:
        /*0a2c*/ 	.word	0x00002ba0


	//   ....[1]....
        /*0a30*/ 	.word	0x00003090


	//   ....[2]....
        /*0a34*/ 	.word	0x000030f0


	//   ....[3]....
        /*0a38*/ 	.word	0x00004270


	//   ....[4]....
        /*0a3c*/ 	.word	0x000053e0


	//   ....[5]....
        /*0a40*/ 	.word	0x00005420


	//   ....[6]....
        /*0a44*/ 	.word	0x0000bcd0


	//----- nvinfo : EIATTR_MAX_THREADS
	.align		4
.L_50:
        /*0a48*/ 	.byte	0x04, 0x05
        /*0a4a*/ 	.short	(.L_52 - .L_51)
.L_51:
        /*0a4c*/ 	.word	0x00000100
        /*0a50*/ 	.word	0x00000001
        /*0a54*/ 	.word	0x00000001


	//----- nvinfo : EIATTR_CRS_STACK_SIZE
	.align		4
.L_52:
        /*0a58*/ 	.byte	0x04, 0x1e
        /*0a5a*/ 	.short	(.L_54 - .L_53)
.L_53:
        /*0a5c*/ 	.word	0x00000000


	//----- nvinfo : EIATTR_CBANK_PARAM_SIZE
	.align		4
.L_54:
        /*0a60*/ 	.byte	0x03, 0x19
        /*0a62*/ 	.short	0x0800


	//----- nvinfo : EIATTR_PARAM_CBANK
	.align		4
        /*0a64*/ 	.byte	0x04, 0x0a
        /*0a66*/ 	.short	(.L_56 - .L_55)
	.align		4
.L_55:
        /*0a68*/ 	.word	index@(.nv.constant0._ZN7cutlass13device_kernelINS_4gemm6kernel13GemmUniversalIN4cute5tupleIJiiiiEEENS1_10collective13CollectiveMmaINS1_35MainloopSm100TmaUmmaWarpSpecializedILi5ELi2ELi2ENS5_IJNS4_1CILi2EEESB_NSA_ILi1EEEEEEEENS5_IJNSA_ILi256EEESF_NSA_ILi64EEEEEENS_12float_e5m2_tENS5_IJlSC_lEEESI_SJ_NS4_8TiledMMAINS4_8MMA_AtomIJNS4_10MMA_TraitsINS4_25SM100_MMA_F8F6F4_2x1SM_SSEJSI_SI_fSF_SF_NS4_17integral_constantINS4_4UMMA5MajorELSQ_0EEESR_NSO_INSP_7ScaleInELSS_0EEEST_EEEEEENS4_6LayoutINS5_IJSC_SC_SC_EEENS5_IJNSA_ILi0EEESY_SY_EEEEENS5_IJNS4_10UnderscoreES11_S11_EEEEENS4_28SM100_TMA_2SM_LOAD_MULTICASTENS4_14ComposedLayoutINS4_7SwizzleILi2ELi4ELi3EEENS4_18smem_ptr_flag_bitsILi8EEENSW_INS5_IJNSA_ILi8EEESG_EEENS5_IJSG_SC_EEEEEEEvNS4_8identityENS4_18SM100_TMA_2SM_LOADES1E_vS1F_EENS_8epilogue10collective18CollectiveEpilogueINS1I_23Sm100TmaWarpSpecializedILi4ELi2ELi64ELb0ELb0EEEJNS5_IJNSA_ILi128EEESF_SG_EEENS5_IJNSW_IS1N_SC_EENSW_ISG_SC_EEEEESI_SJ_SI_SJ_NS1I_6fusion15FusionCallbacksIS1M_NS1S_17LinearCombinationISI_fSI_fLNS_15FloatRoundStyleE2EEES1O_S1R_JEEENS4_5SM1004TMEM4LOAD26SM100_TMEM_LOAD_32dp32b64xENS4_13SM90_TMA_LOADES1E_NS4_39AutoVectorizingCopyWithAssumedAlignmentILi128EEENS4_14SM90_TMA_STOREES1E_S24_S24_EEEvvEEEEvNT_6ParamsE)
        /*0a6c*/ 	.short	0x0380
        /*0a6e*/ 	.short	0x0800


	//----- nvinfo : EIATTR_SW_WAR
	.align		4
.L_56:
        /*0a70*/ 	.byte	0x04, 0x36
        /*0a72*/ 	.short	(.L_58 - .L_57)
.L_57:
        /*0a74*/ 	.word	0x00000008
.L_58:


//--------------------- .nv.callgraph             --------------------------
	.section	.nv.callgraph,"",@"SHT_CUDA_CALLGRAPH"
	.align	4
	.sectionentsize	8
	.align		4
        /*0000*/ 	.word	0x00000000
	.align		4
        /*0004*/ 	.word	0xffffffff
	.align		4
        /*0008*/ 	.word	index@(_ZN7cutlass13device_kernelINS_4gemm6kernel13GemmUniversalIN4cute5tupleIJiiiiEEENS1_10collective13CollectiveMmaINS1_35MainloopSm100TmaUmmaWarpSpecializedILi5ELi2ELi2ENS5_IJNS4_1CILi2EEESB_NSA_ILi1EEEEEEEENS5_IJNSA_ILi256EEESF_NSA_ILi64EEEEEENS_12float_e5m2_tENS5_IJlSC_lEEESI_SJ_NS4_8TiledMMAINS4_8MMA_AtomIJNS4_10MMA_TraitsINS4_25SM100_MMA_F8F6F4_2x1SM_SSEJSI_SI_fSF_SF_NS4_17integral_constantINS4_4UMMA5MajorELSQ_0EEESR_NSO_INSP_7ScaleInELSS_0EEEST_EEEEEENS4_6LayoutINS5_IJSC_SC_SC_EEENS5_IJNSA_ILi0EEESY_SY_EEEEENS5_IJNS4_10UnderscoreES11_S11_EEEEENS4_28SM100_TMA_2SM_LOAD_MULTICASTENS4_14ComposedLayoutINS4_7SwizzleILi2ELi4ELi3EEENS4_18smem_ptr_flag_bitsILi8EEENSW_INS5_IJNSA_ILi8EEESG_EEENS5_IJSG_SC_EEEEEEEvNS4_8identityENS4_18SM100_TMA_2SM_LOADES1E_vS1F_EENS_8epilogue10collective18CollectiveEpilogueINS1I_23Sm100TmaWarpSpecializedILi4ELi2ELi64ELb0ELb0EEEJNS5_IJNSA_ILi128EEESF_SG_EEENS5_IJNSW_IS1N_SC_EENSW_ISG_SC_EEEEESI_SJ_SI_SJ_NS1I_6fusion15FusionCallbacksIS1M_NS1S_17LinearCombinationISI_fSI_fLNS_15FloatRoundStyleE2EEES1O_S1R_JEEENS4_5SM1004TMEM4LOAD26SM100_TMEM_LOAD_32dp32b64xENS4_13SM90_TMA_LOADES1E_NS4_39AutoVectorizingCopyWithAssumedAlignmentILi128EEENS4_14SM90_TMA_STOREES1E_S24_S24_EEEvvEEEEvNT_6ParamsE)
	.align		4
        /*000c*/ 	.word	index@(__assertfail)
	.align		4
        /*0010*/ 	.word	0x00000000
	.align		4
        /*0014*/ 	.word	0xfffffffe
	.align		4
        /*0018*/ 	.word	0x00000000
	.align		4
        /*001c*/ 	.word	0xfffffffd
	.align		4
        /*0020*/ 	.word	0x00000000
	.align		4
        /*0024*/ 	.word	0xfffffffc


//--------------------- .nv.constant4             --------------------------
	.section	.nv.constant4,"a",@progbits
	.align	8
	.align		8
.nv.constant4:
        /*0000*/ 	.dword	__assertfail
	.align		8
        /*0008*/ 	.dword	__unnamed_1
	.align		8
        /*0010*/ 	.dword	__unnamed_2
	.align		8
        /*0018*/ 	.dword	__unnamed_3
	.align		8
        /*0020*/ 	.dword	_ZN40_INTERNAL_fdcf2e8e_4_k_cu_5abfa3fb_103304cuda3std3__45__cpo5beginE
	.align		8
        /*0028*/ 	.dword	_ZN40_INTERNAL_fdcf2e8e_4_k_cu_5abfa3fb_103304cuda3std3__45__cpo3endE
	.align		8
        /*0030*/ 	.dword	_ZN40_INTERNAL_fdcf2e8e_4_k_cu_5abfa3fb_103304cuda3std3__45__cpo6cbeginE
	.align		8
        /*0038*/ 	.dword	_ZN40_INTERNAL_fdcf2e8e_4_k_cu_5abfa3fb_103304cuda3std3__45__cpo4cendE
	.align		8
        /*0040*/ 	.dword	_ZN40_INTERNAL_fdcf2e8e_4_k_cu_5abfa3fb_103304cuda3std3__442_GLOBAL__N__fdcf2e8e_4_k_cu_5abfa3fb_103306ignoreE
	.align		8
        /*0048*/ 	.dword	_ZN40_INTERNAL_fdcf2e8e_4_k_cu_5abfa3fb_103304cuda3std3__419piecewise_constructE
	.align		8
        /*0050*/ 	.dword	_ZN40_INTERNAL_fdcf2e8e_4_k_cu_5abfa3fb_103304cuda3std3__48in_placeE
	.align		8
        /*0058*/ 	.dword	_ZN40_INTERNAL_fdcf2e8e_4_k_cu_5abfa3fb_103304cuda3std6ranges3__45__cpo4swapE
	.align		8
        /*0060*/ 	.dword	_ZN40_INTERNAL_fdcf2e8e_4_k_cu_5abfa3fb_103304cuda3std6ranges3__45__cpo9iter_moveE
	.align		8
        /*0068*/ 	.dword	_ZN40_INTERNAL_fdcf2e8e_4_k_cu_5abfa3fb_103304cute7productE
	.align		8
        /*0070*/ 	.dword	_ZN40_INTERNAL_fdcf2e8e_4_k_cu_5abfa3fb_103304cute1_E
	.align		8
        /*0078*/ 	.dword	$str$25
	.align		8
        /*0080*/ 	.dword	$str$26
	.align		8
        /*0088*/ 	.dword	$str$27
	.align		8
        /*0090*/ 	.dword	$str$28


//--------------------- .text._ZN7cutlass13device_kernelINS_4gemm6kernel13GemmUniversalIN4cute5tupleIJiiiiEEENS1_10collective13CollectiveMmaINS1_35MainloopSm100TmaUmmaWarpSpecializedILi5ELi2ELi2ENS5_IJNS4_1CILi2EEESB_NSA_ILi1EEEEEEEENS5_IJNSA_ILi256EEESF_NSA_ILi64EEEEEENS_12float_e5m2_tENS5_IJlSC_lEEESI_SJ_NS4_8TiledMMAINS4_8MMA_AtomIJNS4_10MMA_TraitsINS4_25SM100_MMA_F8F6F4_2x1SM_SSEJSI_SI_fSF_SF_NS4_17integral_constantINS4_4UMMA5MajorELSQ_0EEESR_NSO_INSP_7ScaleInELSS_0EEEST_EEEEEENS4_6LayoutINS5_IJSC_SC_SC_EEENS5_IJNSA_ILi0EEESY_SY_EEEEENS5_IJNS4_10UnderscoreES11_S11_EEEEENS4_28SM100_TMA_2SM_LOAD_MULTICASTENS4_14ComposedLayoutINS4_7SwizzleILi2ELi4ELi3EEENS4_18smem_ptr_flag_bitsILi8EEENSW_INS5_IJNSA_ILi8EEESG_EEENS5_IJSG_SC_EEEEEEEvNS4_8identityENS4_18SM100_TMA_2SM_LOADES1E_vS1F_EENS_8epilogue10collective18CollectiveEpilogueINS1I_23Sm100TmaWarpSpecializedILi4ELi2ELi64ELb0ELb0EEEJNS5_IJNSA_ILi128EEESF_SG_EEENS5_IJNSW_IS1N_SC_EENSW_ISG_SC_EEEEESI_SJ_SI_SJ_NS1I_6fusion15FusionCallbacksIS1M_NS1S_17LinearCombinationISI_fSI_fLNS_15FloatRoundStyleE2EEES1O_S1R_JEEENS4_5SM1004TMEM4LOAD26SM100_TMEM_LOAD_32dp32b64xENS4_13SM90_TMA_LOADES1E_NS4_39AutoVectorizingCopyWithAssumedAlignmentILi128EEENS4_14SM90_TMA_STOREES1E_S24_S24_EEEvvEEEEvNT_6ParamsE --------------------------
	.section	.text._ZN7cutlass13device_kernelINS_4gemm6kernel13GemmUniversalIN4cute5tupleIJiiiiEEENS1_10collective13CollectiveMmaINS1_35MainloopSm100TmaUmmaWarpSpecializedILi5ELi2ELi2ENS5_IJNS4_1CILi2EEESB_NSA_ILi1EEEEEEEENS5_IJNSA_ILi256EEESF_NSA_ILi64EEEEEENS_12float_e5m2_tENS5_IJlSC_lEEESI_SJ_NS4_8TiledMMAINS4_8MMA_AtomIJNS4_10MMA_TraitsINS4_25SM100_MMA_F8F6F4_2x1SM_SSEJSI_SI_fSF_SF_NS4_17integral_constantINS4_4UMMA5MajorELSQ_0EEESR_NSO_INSP_7ScaleInELSS_0EEEST_EEEEEENS4_6LayoutINS5_IJSC_SC_SC_EEENS5_IJNSA_ILi0EEESY_SY_EEEEENS5_IJNS4_10UnderscoreES11_S11_EEEEENS4_28SM100_TMA_2SM_LOAD_MULTICASTENS4_14ComposedLayoutINS4_7SwizzleILi2ELi4ELi3EEENS4_18smem_ptr_flag_bitsILi8EEENSW_INS5_IJNSA_ILi8EEESG_EEENS5_IJSG_SC_EEEEEEEvNS4_8identityENS4_18SM100_TMA_2SM_LOADES1E_vS1F_EENS_8epilogue10collective18CollectiveEpilogueINS1I_23Sm100TmaWarpSpecializedILi4ELi2ELi64ELb0ELb0EEEJNS5_IJNSA_ILi128EEESF_SG_EEENS5_IJNSW_IS1N_SC_EENSW_ISG_SC_EEEEESI_SJ_SI_SJ_NS1I_6fusion15FusionCallbacksIS1M_NS1S_17LinearCombinationISI_fSI_fLNS_15FloatRoundStyleE2EEES1O_S1R_JEEENS4_5SM1004TMEM4LOAD26SM100_TMEM_LOAD_32dp32b64xENS4_13SM90_TMA_LOADES1E_NS4_39AutoVectorizingCopyWithAssumedAlignmentILi128EEENS4_14SM90_TMA_STOREES1E_S24_S24_EEEvvEEEEvNT_6ParamsE,"ax",@progbits
	.align	128
.text._ZN7cutlass13device_kernelINS_4gemm6kernel13GemmUniversalIN4cute5tupleIJiiiiEEENS1_10collective13CollectiveMmaINS1_35MainloopSm100TmaUmmaWarpSpecializedILi5ELi2ELi2ENS5_IJNS4_1CILi2EEESB_NSA_ILi1EEEEEEEENS5_IJNSA_ILi256EEESF_NSA_ILi64EEEEEENS_12float_e5m2_tENS5_IJlSC_lEEESI_SJ_NS4_8TiledMMAINS4_8MMA_AtomIJNS4_10MMA_TraitsINS4_25SM100_MMA_F8F6F4_2x1SM_SSEJSI_SI_fSF_SF_NS4_17integral_constantINS4_4UMMA5MajorELSQ_0EEESR_NSO_INSP_7ScaleInELSS_0EEEST_EEEEEENS4_6LayoutINS5_IJSC_SC_SC_EEENS5_IJNSA_ILi0EEESY_SY_EEEEENS5_IJNS4_10UnderscoreES11_S11_EEEEENS4_28SM100_TMA_2SM_LOAD_MULTICASTENS4_14ComposedLayoutINS4_7SwizzleILi2ELi4ELi3EEENS4_18smem_ptr_flag_bitsILi8EEENSW_INS5_IJNSA_ILi8EEESG_EEENS5_IJSG_SC_EEEEEEEvNS4_8identityENS4_18SM100_TMA_2SM_LOADES1E_vS1F_EENS_8epilogue10collective18CollectiveEpilogueINS1I_23Sm100TmaWarpSpecializedILi4ELi2ELi64ELb0ELb0EEEJNS5_IJNSA_ILi128EEESF_SG_EEENS5_IJNSW_IS1N_SC_EENSW_ISG_SC_EEEEESI_SJ_SI_SJ_NS1I_6fusion15FusionCallbacksIS1M_NS1S_17LinearCombinationISI_fSI_fLNS_15FloatRoundStyleE2EEES1O_S1R_JEEENS4_5SM1004TMEM4LOAD26SM100_TMEM_LOAD_32dp32b64xENS4_13SM90_TMA_LOADES1E_NS4_39AutoVectorizingCopyWithAssumedAlignmentILi128EEENS4_14SM90_TMA_STOREES1E_S24_S24_EEEvvEEEEvNT_6ParamsE:
        .type           _ZN7cutlass13device_kernelINS_4gemm6kernel13GemmUniversalIN4cute5tupleIJiiiiEEENS1_10collective13CollectiveMmaINS1_35MainloopSm100TmaUmmaWarpSpecializedILi5ELi2ELi2ENS5_IJNS4_1CILi2EEESB_NSA_ILi1EEEEEEEENS5_IJNSA_ILi256EEESF_NSA_ILi64EEEEEENS_12float_e5m2_tENS5_IJlSC_lEEESI_SJ_NS4_8TiledMMAINS4_8MMA_AtomIJNS4_10MMA_TraitsINS4_25SM100_MMA_F8F6F4_2x1SM_SSEJSI_SI_fSF_SF_NS4_17integral_constantINS4_4UMMA5MajorELSQ_0EEESR_NSO_INSP_7ScaleInELSS_0EEEST_EEEEEENS4_6LayoutINS5_IJSC_SC_SC_EEENS5_IJNSA_ILi0EEESY_SY_EEEEENS5_IJNS4_10UnderscoreES11_S11_EEEEENS4_28SM100_TMA_2SM_LOAD_MULTICASTENS4_14ComposedLayoutINS4_7SwizzleILi2ELi4ELi3EEENS4_18smem_ptr_flag_bitsILi8EEENSW_INS5_IJNSA_ILi8EEESG_EEENS5_IJSG_SC_EEEEEEEvNS4_8identityENS4_18SM100_TMA_2SM_LOADES1E_vS1F_EENS_8epilogue10collective18CollectiveEpilogueINS1I_23Sm100TmaWarpSpecializedILi4ELi2ELi64ELb0ELb0EEEJNS5_IJNSA_ILi128EEESF_SG_EEENS5_IJNSW_IS1N_SC_EENSW_ISG_SC_EEEEESI_SJ_SI_SJ_NS1I_6fusion15FusionCallbacksIS1M_NS1S_17LinearCombinationISI_fSI_fLNS_15FloatRoundStyleE2EEES1O_S1R_JEEENS4_5SM1004TMEM4LOAD26SM100_TMEM_LOAD_32dp32b64xENS4_13SM90_TMA_LOADES1E_NS4_39AutoVectorizingCopyWithAssumedAlignmentILi128EEENS4_14SM90_TMA_STOREES1E_S24_S24_EEEvvEEEEvNT_6ParamsE,@function
        .size           _ZN7cutlass13device_kernelINS_4gemm6kernel13GemmUniversalIN4cute5tupleIJiiiiEEENS1_10collective13CollectiveMmaINS1_35MainloopSm100TmaUmmaWarpSpecializedILi5ELi2ELi2ENS5_IJNS4_1CILi2EEESB_NSA_ILi1EEEEEEEENS5_IJNSA_ILi256EEESF_NSA_ILi64EEEEEENS_12float_e5m2_tENS5_IJlSC_lEEESI_SJ_NS4_8TiledMMAINS4_8MMA_AtomIJNS4_10MMA_TraitsINS4_25SM100_MMA_F8F6F4_2x1SM_SSEJSI_SI_fSF_SF_NS4_17integral_constantINS4_4UMMA5MajorELSQ_0EEESR_NSO_INSP_7ScaleInELSS_0EEEST_EEEEEENS4_6LayoutINS5_IJSC_SC_SC_EEENS5_IJNSA_ILi0EEESY_SY_EEEEENS5_IJNS4_10UnderscoreES11_S11_EEEEENS4_28SM100_TMA_2SM_LOAD_MULTICASTENS4_14ComposedLayoutINS4_7SwizzleILi2ELi4ELi3EEENS4_18smem_ptr_flag_bitsILi8EEENSW_INS5_IJNSA_ILi8EEESG_EEENS5_IJSG_SC_EEEEEEEvNS4_8identityENS4_18SM100_TMA_2SM_LOADES1E_vS1F_EENS_8epilogue10collective18CollectiveEpilogueINS1I_23Sm100TmaWarpSpecializedILi4ELi2ELi64ELb0ELb0EEEJNS5_IJNSA_ILi128EEESF_SG_EEENS5_IJNSW_IS1N_SC_EENSW_ISG_SC_EEEEESI_SJ_SI_SJ_NS1I_6fusion15FusionCallbacksIS1M_NS1S_17LinearCombinationISI_fSI_fLNS_15FloatRoundStyleE2EEES1O_S1R_JEEENS4_5SM1004TMEM4LOAD26SM100_TMEM_LOAD_32dp32b64xENS4_13SM90_TMA_LOADES1E_NS4_39AutoVectorizingCopyWithAssumedAlignmentILi128EEENS4_14SM90_TMA_STOREES1E_S24_S24_EEEvvEEEEvNT_6ParamsE,(.L_x_191 - _ZN7cutlass13device_kernelINS_4gemm6kernel13GemmUniversalIN4cute5tupleIJiiiiEEENS1_10collective13CollectiveMmaINS1_35MainloopSm100TmaUmmaWarpSpecializedILi5ELi2ELi2ENS5_IJNS4_1CILi2EEESB_NSA_ILi1EEEEEEEENS5_IJNSA_ILi256EEESF_NSA_ILi64EEEEEENS_12float_e5m2_tENS5_IJlSC_lEEESI_SJ_NS4_8TiledMMAINS4_8MMA_AtomIJNS4_10MMA_TraitsINS4_25SM100_MMA_F8F6F4_2x1SM_SSEJSI_SI_fSF_SF_NS4_17integral_constantINS4_4UMMA5MajorELSQ_0EEESR_NSO_INSP_7ScaleInELSS_0EEEST_EEEEEENS4_6LayoutINS5_IJSC_SC_SC_EEENS5_IJNSA_ILi0EEESY_SY_EEEEENS5_IJNS4_10UnderscoreES11_S11_EEEEENS4_28SM100_TMA_2SM_LOAD_MULTICASTENS4_14ComposedLayoutINS4_7SwizzleILi2ELi4ELi3EEENS4_18smem_ptr_flag_bitsILi8EEENSW_INS5_IJNSA_ILi8EEESG_EEENS5_IJSG_SC_EEEEEEEvNS4_8identityENS4_18SM100_TMA_2SM_LOADES1E_vS1F_EENS_8epilogue10collective18CollectiveEpilogueINS1I_23Sm100TmaWarpSpecializedILi4ELi2ELi64ELb0ELb0EEEJNS5_IJNSA_ILi128EEESF_SG_EEENS5_IJNSW_IS1N_SC_EENSW_ISG_SC_EEEEESI_SJ_SI_SJ_NS1I_6fusion15FusionCallbacksIS1M_NS1S_17LinearCombinationISI_fSI_fLNS_15FloatRoundStyleE2EEES1O_S1R_JEEENS4_5SM1004TMEM4LOAD26SM100_TMEM_LOAD_32dp32b64xENS4_13SM90_TMA_LOADES1E_NS4_39AutoVectorizingCopyWithAssumedAlignmentILi128EEENS4_14SM90_TMA_STOREES1E_S24_S24_EEEvvEEEEvNT_6ParamsE)
        .other          _ZN7cutlass13device_kernelINS_4gemm6kernel13GemmUniversalIN4cute5tupleIJiiiiEEENS1_10collective13CollectiveMmaINS1_35MainloopSm100TmaUmmaWarpSpecializedILi5ELi2ELi2ENS5_IJNS4_1CILi2EEESB_NSA_ILi1EEEEEEEENS5_IJNSA_ILi256EEESF_NSA_ILi64EEEEEENS_12float_e5m2_tENS5_IJlSC_lEEESI_SJ_NS4_8TiledMMAINS4_8MMA_AtomIJNS4_10MMA_TraitsINS4_25SM100_MMA_F8F6F4_2x1SM_SSEJSI_SI_fSF_SF_NS4_17integral_constantINS4_4UMMA5MajorELSQ_0EEESR_NSO_INSP_7ScaleInELSS_0EEEST_EEEEEENS4_6LayoutINS5_IJSC_SC_SC_EEENS5_IJNSA_ILi0EEESY_SY_EEEEENS5_IJNS4_10UnderscoreES11_S11_EEEEENS4_28SM100_TMA_2SM_LOAD_MULTICASTENS4_14ComposedLayoutINS4_7SwizzleILi2ELi4ELi3EEENS4_18smem_ptr_flag_bitsILi8EEENSW_INS5_IJNSA_ILi8EEESG_EEENS5_IJSG_SC_EEEEEEEvNS4_8identityENS4_18SM100_TMA_2SM_LOADES1E_vS1F_EENS_8epilogue10collective18CollectiveEpilogueINS1I_23Sm100TmaWarpSpecializedILi4ELi2ELi64ELb0ELb0EEEJNS5_IJNSA_ILi128EEESF_SG_EEENS5_IJNSW_IS1N_SC_EENSW_ISG_SC_EEEEESI_SJ_SI_SJ_NS1I_6fusion15FusionCallbacksIS1M_NS1S_17LinearCombinationISI_fSI_fLNS_15FloatRoundStyleE2EEES1O_S1R_JEEENS4_5SM1004TMEM4LOAD26SM100_TMEM_LOAD_32dp32b64xENS4_13SM90_TMA_LOADES1E_NS4_39AutoVectorizingCopyWithAssumedAlignmentILi128EEENS4_14SM90_TMA_STOREES1E_S24_S24_EEEvvEEEEvNT_6ParamsE,@"STO_CUDA_ENTRY STV_DEFAULT"
_ZN7cutlass13device_kernelINS_4gemm6kernel13GemmUniversalIN4cute5tupleIJiiiiEEENS1_10collective13CollectiveMmaINS1_35MainloopSm100TmaUmmaWarpSpecializedILi5ELi2ELi2ENS5_IJNS4_1CILi2EEESB_NSA_ILi1EEEEEEEENS5_IJNSA_ILi256EEESF_NSA_ILi64EEEEEENS_12float_e5m2_tENS5_IJlSC_lEEESI_SJ_NS4_8TiledMMAINS4_8MMA_AtomIJNS4_10MMA_TraitsINS4_25SM100_MMA_F8F6F4_2x1SM_SSEJSI_SI_fSF_SF_NS4_17integral_constantINS4_4UMMA5MajorELSQ_0EEESR_NSO_INSP_7ScaleInELSS_0EEEST_EEEEEENS4_6LayoutINS5_IJSC_SC_SC_EEENS5_IJNSA_ILi0EEESY_SY_EEEEENS5_IJNS4_10UnderscoreES11_S11_EEEEENS4_28SM100_TMA_2SM_LOAD_MULTICASTENS4_14ComposedLayoutINS4_7SwizzleILi2ELi4ELi3EEENS4_18smem_ptr_flag_bitsILi8EEENSW_INS5_IJNSA_ILi8EEESG_EEENS5_IJSG_SC_EEEEEEEvNS4_8identityENS4_18SM100_TMA_2SM_LOADES1E_vS1F_EENS_8epilogue10collective18CollectiveEpilogueINS1I_23Sm100TmaWarpSpecializedILi4ELi2ELi64ELb0ELb0EEEJNS5_IJNSA_ILi128EEESF_SG_EEENS5_IJNSW_IS1N_SC_EENSW_ISG_SC_EEEEESI_SJ_SI_SJ_NS1I_6fusion15FusionCallbacksIS1M_NS1S_17LinearCombinationISI_fSI_fLNS_15FloatRoundStyleE2EEES1O_S1R_JEEENS4_5SM1004TMEM4LOAD26SM100_TMEM_LOAD_32dp32b64xENS4_13SM90_TMA_LOADES1E_NS4_39AutoVectorizingCopyWithAssumedAlignmentILi128EEENS4_14SM90_TMA_STOREES1E_S24_S24_EEEvvEEEEvNT_6ParamsE:
[----:B------:R-:W1:Y:S01]  /*0000*/  LDC R1, c[0x0][0x37c] ;  /* 0x0000df00ff017b82 */ /* 0x000e620000000800 */
[----:B------:R-:W2:Y:S01]  /*0010*/  S2R R172, SR_TID.X ;  /* 0x0000000000ac7919 */ /* 0x000ea20000002100 */
[----:B------:R-:W3:Y:S06]  /*0020*/  LDCU.64 UR8, c[0x0][0x890] ;  /* 0x00011200ff0877ac */ /* 0x000eec0008000a00 */
[----:B------:R-:W4:Y:S01]  /*0030*/  S2UR UR45, SR_CgaCtaId ;  /* 0x00000000002d79c3 */ /* 0x000f220000008800 */
[----:B------:R-:W-:Y:S02]  /*0040*/  PRMT R158, RZ, 0x7610, R158 ;  /* 0x00007610ff9e7816 */ /* 0x000fe4000000009e */
[----:B------:R-:W-:Y:S01]  /*0050*/  ELECT P1, URZ, PT ;  /* 0x0000000000ff782f */ /* 0x000fe20003820000 */
[----:B---3--:R-:W-:-:S04]  /*0060*/  UISETP.NE.U32.AND UP0, UPT, UR8, URZ, UPT ;  /* 0x000000ff0800728c */ /* 0x008fc8000bf05070 */
[----:B------:R-:W-:Y:S02]  /*0070*/  UISETP.NE.AND.EX UP0, UPT, UR9, URZ, UPT, UP0 ;  /* 0x000000ff0900728c */ /* 0x000fe4000bf05300 */
[----:B----4-:R-:W-:Y:S02]  /*0080*/  ULOP3.LUT UR33, UR45, 0x1, URZ, 0xc0, !UPT ;  /* 0x000000012d217892 */ /* 0x010fe4000f8ec0ff */
[----:B------:R-:W-:Y:S01]  /*0090*/  ULOP3.LUT UR34, UR45, 0x1, URZ, 0x3c, !UPT ;  /* 0x000000012d227892 */ /* 0x000fe2000f8e3cff */
[----:B--2---:R-:W-:-:S05]  /*00a0*/  SHF.R.U32.HI R159, RZ, 0x5, R172 ;  /* 0x00000005ff9f7819 */ /* 0x004fca00000116ac */
[----:B------:R-:W2:Y:S02]  /*00b0*/  SHFL.IDX PT, R0, R159, RZ, 0x1f ;  /* 0x00001fff9f007589 */ /* 0x000ea400000e0000 */
[----:B--2---:R-:W-:Y:S01]  /*00c0*/  R2UR UR17, R0 ;  /* 0x00000000001172ca */ /* 0x004fe200000e0000 */
[----:B-1----:R-:W-:-:S14]  /*00d0*/  BRA.U UP0, `(.L_x_0) ;  /* 0x0000000100307547 */ /* 0x002fdc000b800000 */
[----:B------:R-:W1:Y:S02]  /*00e0*/  LDCU.64 UR4, c[0x0][0x888] ;  /* 0x00011100ff0477ac */ /* 0x000e640008000a00 */
[----:B-1----:R-:W-:-:S04]  /*00f0*/  UISETP.NE.U32.AND UP0, UPT, UR4, URZ, UPT ;  /* 0x000000ff0400728c */ /* 0x002fc8000bf05070 */
[----:B------:R-:W-:-:S09]  /*0100*/  UISETP.NE.AND.EX UP0, UPT, UR5, URZ, UPT, UP0 ;  /* 0x000000ff0500728c */ /* 0x000fd2000bf05300 */
[----:B------:R-:W-:Y:S05]  /*0110*/  BRA.U !UP0, `(.L_x_1) ;  /* 0x0000000108147547 */ /* 0x000fea000b800000 */
[----:B------:R-:W1:Y:S01]  /*0120*/  LDC.64 R2, c[0x0][0x888] ;  /* 0x00022200ff027b82 */ /* 0x000e620000000a00 */
[----:B------:R-:W1:Y:S02]  /*0130*/  LDCU.64 UR4, c[0x0][0x358] ;  /* 0x00006b00ff0477ac */ /* 0x000e640008000a00 */
[----:B-1----:R1:W5:Y:S01]  /*0140*/  LDG.E R73, desc[UR4][R2.64] ;  /* 0x0000000402497981 */ /* 0x002362000c1e1900 */
[----:B------:R-:W-:Y:S01]  /*0150*/  HFMA2 R158, -RZ, RZ, 0, 5.9604644775390625e-08 ;  /* 0x00000001ff9e7431 */ /* 0x000fe200000001ff */
[----:B------:R-:W-:Y:S05]  /*0160*/  BRA `(.L_x_0) ;  /* 0x00000000000c7947 */ /* 0x000fea0003800000 */
.L_x_1:
[----:B------:R-:W1:Y:S01]  /*0170*/  LDCU UR4, c[0x0][0x880] ;  /* 0x00011000ff0477ac */ /* 0x000e620008000800 */
[----:B------:R-:W-:Y:S01]  /*0180*/  HFMA2 R158, -RZ, RZ, 0, 5.9604644775390625e-08 ;  /* 0x00000001ff9e7431 */ /* 0x000fe200000001ff */
[----:B-1----:R-:W-:-:S07]  /*0190*/  MOV R73, UR4 ;  /* 0x0000000400497c02 */ /* 0x002fce0008000f00 */
.L_x_0:
[----:B------:R-:W2:Y:S02]  /*01a0*/  LDCU.64 UR4, c[0x0][0x8b0] ;  /* 0x00011600ff0477ac */ /* 0x000ea40008000a00 */
[----:B--2---:R-:W-:-:S04]  /*01b0*/  UISETP.NE.U32.AND UP0, UPT, UR4, URZ, UPT ;  /* 0x000000ff0400728c */ /* 0x004fc8000bf05070 */
[----:B------:R-:W-:-:S09]  /*01c0*/  UISETP.NE.AND.EX UP0, UPT, UR5, URZ, UPT, UP0 ;  /* 0x000000ff0500728c */ /* 0x000fd2000bf05300 */
[----:B------:R-:W-:Y:S05]  /*01d0*/  BRA.U UP0, `(.L_x_2) ;  /* 0x0000000100287547 */ /* 0x000fea000b800000 */
[----:B------:R-:W2:Y:S02]  /*01e0*/  LDCU.64 UR4, c[0x0][0x8a8] ;  /* 0x00011500ff0477ac */ /* 0x000ea40008000a00 */
[----:B--2---:R-:W-:-:S04]  /*01f0*/  UISETP.NE.U32.AND UP0, UPT, UR4, URZ, UPT ;  /* 0x000000ff0400728c */ /* 0x004fc8000bf05070 */
[----:B------:R-:W-:-:S09]  /*0200*/  UISETP.NE.AND.EX UP0, UPT, UR5, URZ, UPT, UP0 ;  /* 0x000000ff0500728c */ /* 0x000fd2000bf05300 */
[----:B------:R-:W-:Y:S05]  /*0210*/  BRA.U !UP0, `(.L_x_3) ;  /* 0x0000000108107547 */ /* 0x000fea000b800000 */
[----:B------:R-:W2:Y:S01]  /*0220*/  LDC.64 R70, c[0x0][0x8a8] ;  /* 0x00022a00ff467b82 */ /* 0x000ea20000000a00 */
[----:B------:R-:W2:Y:S02]  /*0230*/  LDCU.64 UR4, c[0x0][0x358] ;  /* 0x00006b00ff0477ac */ /* 0x000ea40008000a00 */
[----:B--2---:R2:W5:Y:S01]  /*0240*/  LDG.E R70, desc[UR4][R70.64] ;  /* 0x0000000446467981 */ /* 0x004562000c1e1900 */
[----:B------:R-:W-:Y:S05]  /*0250*/  BRA `(.L_x_2) ;  /* 0x0000000000087947 */ /* 0x000fea0003800000 */
.L_x_3:
[----:B------:R-:W2:Y:S02]  /*0260*/  LDCU UR4, c[0x0][0x8a0] ;  /* 0x00011400ff0477ac */ /* 0x000ea40008000800 */
[----:B--2---:R-:W-:Y:S02]  /*0270*/  MOV R70, UR4 ;  /* 0x0000000400467c02 */ /* 0x004fe40008000f00 */
.L_x_2:
[----:B------:R-:W-:Y:S01]  /*0280*/  IMAD.U32 R0, RZ, RZ, UR17 ;  /* 0x00000011ff007e24 */ /* 0x000fe2000f8e00ff */
[----:B------:R-:W-:Y:S04]  /*0290*/  BSSY.RECONVERGENT B0, `(.L_x_4) ;  /* 0x000000c000007945 */ /* 0x000fe80003800200 */
[C---:B------:R-:W-:Y:S02]  /*02a0*/  ISETP.NE.OR P2, PT, R0.reuse, 0x1, !P1 ;  /* 0x000000010000780c */ /* 0x040fe40004f45670 */
[----:B------:R-:W-:-:S11]  /*02b0*/  ISETP.NE.OR P0, PT, R0, 0x3, !P1 ;  /* 0x000000030000780c */ /* 0x000fd60004f05670 */
[----:B------:R-:W-:Y:S05]  /*02c0*/  @P2 BRA `(.L_x_5) ;  /* 0x0000000000202947 */ /* 0x000fea0003800000 */
[----:B------:R-:W3:Y:S02]  /*02d0*/  LDCU.64 UR4, c[0x0][0x348] ;  /* 0x00006900ff0477ac */ /* 0x000ee40008000a00 */
[----:B---3--:R-:W-:Y:S02]  /*02e0*/  UIADD3 UR6, UP1, UPT, UR4, 0x80, URZ ;  /* 0x0000008004067890 */ /* 0x008fe4000ff3e0ff */
[----:B------:R-:W-:Y:S02]  /*02f0*/  UIADD3 UR4, UP0, UPT, UR4, 0x180, URZ ;  /* 0x0000018004047890 */ /* 0x000fe4000ff1e0ff */
[----:B------:R-:W-:Y:S02]  /*0300*/  UIADD3.X UR7, UPT, UPT, URZ, UR5, URZ, UP1, !UPT ;  /* 0x00000005ff077290 */ /* 0x000fe40008ffe4ff */
[----:B------:R-:W-:-:S07]  /*0310*/  UIADD3.X UR5, UPT, UPT, URZ, UR5, URZ, UP0, !UPT ;  /* 0x00000005ff057290 */ /* 0x000fce00087fe4ff */
[----:B------:R3:W-:Y:S02]  /*0320*/  UTMACCTL.PF [UR6] ;  /* 0x00000000060079b9 */ /* 0x0007e40008040000 */
[----:B------:R3:W-:Y:S02]  /*0330*/  UTMACCTL.PF [UR4] ;  /* 0x00000000040079b9 */ /* 0x0007e40008040000 */
[----:B---3--:R-:W-:Y:S01]  /*0340*/  NOP ;  /* 0x0000000000007918 */ /* 0x008fe20000000000 */
.L_x_5:
[----:B------:R-:W-:Y:S05]  /*0350*/  BSYNC.RECONVERGENT B0 ;  /* 0x0000000000007941 */ /* 0x000fea0003800200 */
.L_x_4:
[----:B------:R-:W-:Y:S04]  /*0360*/  BSSY.RECONVERGENT B0, `(.L_x_6) ;  /* 0x000000a000007945 */ /* 0x000fe80003800200 */
        /* <DEDUP_REMOVED lines=9> */
.L_x_7:
[----:B------:R-:W-:Y:S05]  /*0400*/  BSYNC.RECONVERGENT B0 ;  /* 0x0000000000007941 */ /* 0x000fea0003800200 */
.L_x_6:
[----:B------:R-:W3:Y:S01]  /*0410*/  LDCU.64 UR4, c[0x0][0x888] ;  /* 0x00011100ff0477ac */ /* 0x000ee20008000a00 */
[----:B------:R-:W-:Y:S02]  /*0420*/  UISETP.EQ.U32.AND UP1, UPT, UR8, URZ, UPT ;  /* 0x000000ff0800728c */ /* 0x000fe4000bf22070 */
[----:B------:R-:W-:Y:S02]  /*0430*/  UPLOP3.LUT UP3, UPT, UPT, UPT, UPT, 0x80, 0x8 ;  /* 0x000000000008789c */ /* 0x000fe40003f6f070 */
[----:B---3--:R-:W-:-:S04]  /*0440*/  UISETP.NE.U32.AND UP0, UPT, UR4, URZ, UPT ;  /* 0x000000ff0400728c */ /* 0x008fc8000bf05070 */
[----:B------:R-:W-:-:S04]  /*0450*/  UISETP.NE.AND.EX UP0, UPT, UR5, URZ, UPT, UP0 ;  /* 0x000000ff0500728c */ /* 0x000fc8000bf05300 */
[----:B------:R-:W-:-:S04]  /*0460*/  UISETP.EQ.OR.EX UP2, UPT, UR9, URZ, !UP0, UP1 ;  /* 0x000000ff0900728c */ /* 0x000fc8000c742710 */
[----:B------:R-:W-:-:S06]  /*0470*/  UP2UR UR4, UPR, URZ, 0x4 ;  /* 0x00000004ff047883 */ /* 0x000fcc0008000000 */
[----:B------:R-:W-:Y:S01]  /*0480*/  MOV R162, UR4 ;  /* 0x0000000400a27c02 */ /* 0x000fe20008000f00 */
[----:B------:R-:W-:Y:S06]  /*0490*/  BRA.U !UP2, `(.L_x_8) ;  /* 0x000000010a207547 */ /* 0x000fec000b800000 */
[----:B------:R-:W-:Y:S01]  /*04a0*/  UISETP.NE.U32.AND UP1, UPT, UR8, URZ, UPT ;  /* 0x000000ff0800728c */ /* 0x000fe2000bf25070 */
[----:B-----5:R-:W-:Y:S01]  /*04b0*/  FSETP.NEU.AND P0, PT, R73, RZ, PT ;  /* 0x000000ff4900720b */ /* 0x020fe20003f0d000 */
[----:B------:R-:W-:Y:S02]  /*04c0*/  USEL UR4, URZ, 0xffffffff, UP0 ;  /* 0xffffffffff047887 */ /* 0x000fe40008000000 */
[----:B------:R-:W-:-:S10]  /*04d0*/  UISETP.NE.AND.EX UP1, UPT, UR9, URZ, UPT, UP1 ;  /* 0x000000ff0900728c */ /* 0x000fd4000bf25310 */
[----:B------:R-:W-:Y:S01]  /*04e0*/  VOTEU.ANY UP0, P0 ;  /* 0x0000000000ff7886 */ /* 0x000fe20000000100 */
[----:B------:R-:W-:-:S04]  /*04f0*/  @!UP1 USEL UR4, URZ, 0xffffffff, UP0 ;  /* 0xffffffffff049887 */ /* 0x000fc80008000000 */
[----:B------:R-:W-:-:S04]  /*0500*/  ULOP3.LUT UR4, UR4, 0x1, URZ, 0xc0, !UPT ;  /* 0x0000000104047892 */ /* 0x000fc8000f8ec0ff */
[----:B------:R-:W-:-:S11]  /*0510*/  UISETP.NE.U32.AND UP3, UPT, UR4, 0x1, UPT ;  /* 0x000000010400788c */ /* 0x000fd6000bf65070 */
.L_x_8:
[----:B------:R-:W3:Y:S01]  /*0520*/  SHFL.IDX PT, R0, R159, RZ, 0x1f ;  /* 0x00001fff9f007589 */ /* 0x000ee200000e0000 */
[----:B------:R-:W-:-:S04]  /*0530*/  UISETP.NE.AND UP0, UPT, UR17, 0x2, UPT ;  /* 0x000000021100788c */ /* 0x000fc8000bf05270 */
[----:B------:R-:W-:Y:S02]  /*0540*/  UISETP.EQ.AND UP1, UPT, UR33, URZ, !UP0 ;  /* 0x000000ff2100728c */ /* 0x000fe4000c722270 */
[----:B------:R-:W-:-:S04]  /*0550*/  USEL UR41, URZ, 0x1, UP0 ;  /* 0x00000001ff297887 */ /* 0x000fc80008000000 */
[----:B------:R-:W-:Y:S02]  /*0560*/  PLOP3.LUT P3, PT, P1, PT, UP1, 0x80, 0x8 ;  /* 0x000000000008781c */ /* 0x000fe40000f6f018 */
[----:B---3--:R-:W-:-:S13]  /*0570*/  ISETP.NE.AND P0, PT, R0, RZ, PT ;  /* 0x000000ff0000720c */ /* 0x008fda0003f05270 */
[----:B------:R-:W-:Y:S05]  /*0580*/  @P0 BRA `(.L_x_9) ;  /* 0x00000000005c0947 */ /* 0x000fea0003800000 */
[----:B------:R-:W-:Y:S01]  /*0590*/  UMOV UR4, 0x400 ;  /* 0x0000040000047882 */ /* 0x000fe20000000000 */
[----:B------:R-:W-:Y:S01]  /*05a0*/  UMOV UR8, 0x1 ;  /* 0x0000000100087882 */ /* 0x000fe20000000000 */
[----:B------:R-:W-:Y:S01]  /*05b0*/  UMOV UR6, 0x2 ;  /* 0x0000000200067882 */ /* 0x000fe20000000000 */
[----:B------:R-:W-:Y:S02]  /*05c0*/  ULEA UR4, UR45, UR4, 0x18 ;  /* 0x000000042d047291 */ /* 0x000fe4000f8ec0ff */
[----:B------:R-:W-:-:S04]  /*05d0*/  UIADD3 UR8, UPT, UPT, -UR8, 0x100000, URZ ;  /* 0x0010000008087890 */ /* 0x000fc8000fffe1ff */
[----:B------:R-:W-:Y:S02]  /*05e0*/  USHF.L.U32 UR9, UR8, 0xb, URZ ;  /* 0x0000000b08097899 */ /* 0x000fe400080006ff */
[----:B------:R-:W-:Y:S02]  /*05f0*/  USHF.L.U32 UR8, UR8, 0x1, URZ ;  /* 0x0000000108087899 */ /* 0x000fe400080006ff */
[----:B------:R-:W-:-:S04]  /*0600*/  UIADD3 UR6, UPT, UPT, -UR6, 0x100000, URZ ;  /* 0x0010000006067890 */ /* 0x000fc8000fffe1ff */
[----:B------:R-:W-:Y:S02]  /*0610*/  USHF.L.U32 UR7, UR6, 0xb, URZ ;  /* 0x0000000b06077899 */ /* 0x000fe400080006ff */
[----:B------:R-:W-:Y:S01]  /*0620*/  USHF.L.U32 UR6, UR6, 0x1, URZ ;  /* 0x0000000106067899 */ /* 0x000fe200080006ff */
[----:B------:R-:W-:Y:S01]  /*0630*/  ELECT P0, URZ, PT ;  /* 0x0000000000ff782f */ /* 0x000fe20003800000 */
[----:B------:R-:W3:Y:S02]  /*0640*/  FENCE.VIEW.ASYNC.S ;  /* 0x00000000000073c6 */ /* 0x000ee40000000000 */
[----:B---3--:R3:W4:Y:S08]  /*0650*/  SYNCS.EXCH.64 URZ, [UR4], UR8 ;  /* 0x0000000804ff75b2 */ /* 0x0087300008000100 */
[----:B------:R3:W1:Y:S01]  /*0660*/  SYNCS.EXCH.64 URZ, [UR4+0x28], UR6 ;  /* 0x0000280604ff75b2 */ /* 0x0006620008000100 */
        /* <DEDUP_REMOVED lines=8> */
[----:B------:R-:W-:Y:S01]  /*06f0*/  NOP ;  /* 0x0000000000007918 */ /* 0x000fe20000000000 */
.L_x_9:
[----:B------:R-:W2:Y:S01]  /*0700*/  SHFL.IDX PT, R0, R159, RZ, 0x1f ;  /* 0x00001fff9f007589 */ /* 0x000ea200000e0000 */
[----:B------:R-:W-:Y:S01]  /*0710*/  NOP ;  /* 0x0000000000007918 */ /* 0x000fe20000000000 */
[----:B--2---:R-:W-:-:S13]  /*0720*/  ISETP.NE.AND P0, PT, R0, 0x1, PT ;  /* 0x000000010000780c */ /* 0x004fda0003f05270 */
[----:B------:R-:W-:Y:S05]  /*0730*/  @P0 BRA `(.L_x_10) ;  /* 0x0000000000540947 */ /* 0x000fea0003800000 */
[----:B---3--:R-:W-:Y:S01]  /*0740*/  UMOV UR4, 0x400 ;  /* 0x0000040000047882 */ /* 0x008fe20000000000 */
        /* <DEDUP_REMOVED lines=10> */
[----:B------:R-:W2:Y:S02]  /*07f0*/  FENCE.VIEW.ASYNC.S ;  /* 0x00000000000073c6 */ /* 0x000ea40000000000 */
[----:B--2---:R2:W3:Y:S08]  /*0800*/  SYNCS.EXCH.64 URZ, [UR4+0x50], UR8 ;  /* 0x0000500804ff75b2 */ /* 0x0044f00008000100 */
        /* <DEDUP_REMOVED lines=8> */
.L_x_10:
[----:B------:R-:W4:Y:S01]  /*0890*/  SHFL.IDX PT, R0, R159, RZ, 0x1f ;  /* 0x00001fff9f007589 */ /* 0x000f2200000e0000 */
[----:B------:R-:W-:Y:S01]  /*08a0*/  NOP ;  /* 0x0000000000007918 */ /* 0x000fe20000000000 */
[----:B----4-:R-:W-:-:S13]  /*08b0*/  ISETP.NE.AND P0, PT, R0, 0x3, PT ;  /* 0x000000030000780c */ /* 0x010fda0003f05270 */
[----:B------:R-:W-:Y:S05]  /*08c0*/  @P0 BRA `(.L_x_11) ;  /* 0x00000000002c0947 */ /* 0x000fea0003800000 */
[----:B--23--:R-:W-:Y:S01]  /*08d0*/  UMOV UR6, 0x400 ;  /* 0x0000040000067882 */ /* 0x00cfe20000000000 */
[----:B------:R-:W-:Y:S01]  /*08e0*/  UMOV UR4, 0x20 ;  /* 0x0000002000047882 */ /* 0x000fe20000000000 */
[----:B------:R-:W-:Y:S02]  /*08f0*/  ULEA UR6, UR45, UR6, 0x18 ;  /* 0x000000062d067291 */ /* 0x000fe4000f8ec0ff */
[----:B------:R-:W-:-:S04]  /*0900*/  UIADD3 UR4, UPT, UPT, -UR4, 0x100000, URZ ;  /* 0x0010000004047890 */ /* 0x000fc8000fffe1ff */
[----:B------:R-:W-:Y:S02]  /*0910*/  USHF.L.U32 UR5, UR4, 0xb, URZ ;  /* 0x0000000b04057899 */ /* 0x000fe400080006ff */
[----:B------:R-:W-:Y:S01]  /*0920*/  USHF.L.U32 UR4, UR4, 0x1, URZ ;  /* 0x0000000104047899 */ /* 0x000fe200080006ff */
[----:B------:R-:W-:Y:S01]  /*0930*/  ELECT P0, URZ, PT ;  /* 0x0000000000ff782f */ /* 0x000fe20003800000 */
[----:B------:R-:W2:Y:S10]  /*0940*/  FENCE.VIEW.ASYNC.S ;  /* 0x00000000000073c6 */ /* 0x000eb40000000000 */
[----:B--2---:R4:W2:Y:S01]  /*0950*/  SYNCS.EXCH.64 URZ, [UR6+0x90], UR4 ;  /* 0x0000900406ff75b2 */ /* 0x0048a20008000100 */
[----:B------:R4:W3:Y:S02]  /*0960*/  SYNCS.EXCH.64 URZ, [UR6+0x98], UR4 ;  /* 0x0000980406ff75b2 */ /* 0x0008e40008000100 */
[----:B----4-:R-:W-:Y:S01]  /*0970*/  NOP ;  /* 0x0000000000007918 */ /* 0x010fe20000000000 */
.L_x_11:
[----:B------:R-:W4:Y:S01]  /*0980*/  SHFL.IDX PT, R0, R159, RZ, 0x1f ;  /* 0x00001fff9f007589 */ /* 0x000f2200000e0000 */
[----:B------:R-:W-:Y:S01]  /*0990*/  NOP ;  /* 0x0000000000007918 */ /* 0x000fe20000000000 */
[----:B----4-:R-:W-:-:S13]  /*09a0*/  ISETP.NE.AND P0, PT, R0, 0x4, PT ;  /* 0x000000040000780c */ /* 0x010fda0003f05270 */
[----:B------:R-:W-:Y:S05]  /*09b0*/  @P0 BRA `(.L_x_12) ;  /* 0x0000000000480947 */ /* 0x000fea0003800000 */
[----:B--23--:R-:W-:Y:S01]  /*09c0*/  UMOV UR4, 0x3a0 ;  /* 0x000003a000047882 */ /* 0x00cfe20000000000 */
[----:B------:R-:W-:Y:S01]  /*09d0*/  UMOV UR6, 0x400 ;  /* 0x0000040000067882 */ /* 0x000fe20000000000 */
[----:B------:R-:W-:Y:S01]  /*09e0*/  USEL UR4, UR4, 0x320, UP3 ;  /* 0x0000032004047887 */ /* 0x000fe20009800000 */
        /* <DEDUP_REMOVED lines=10> */
[----:B--2---:R4:W2:Y:S08]  /*0a90*/  SYNCS.EXCH.64 URZ, [UR6+0xa0], UR8 ;  /* 0x0000a00806ff75b2 */ /* 0x0048b00008000100 */
[----:B------:R4:W3:Y:S01]  /*0aa0*/  SYNCS.EXCH.64 URZ, [UR6+0xb0], UR4 ;  /* 0x0000b00406ff75b2 */ /* 0x0008e20008000100 */
[----:B------:R4:W1:Y:S01]  /*0ab0*/  SYNCS.EXCH.64 URZ, [UR6+0xa8], UR8 ;  /* 0x0000a80806ff75b2 */ /* 0x0008620008000100 */
[----:B------:R4:W1:Y:S02]  /*0ac0*/  SYNCS.EXCH.64 URZ, [UR6+0xb8], UR4 ;  /* 0x0000b80406ff75b2 */ /* 0x0008640008000100 */
[----:B----4-:R-:W-:Y:S01]  /*0ad0*/  NOP ;  /* 0x0000000000007918 */ /* 0x010fe20000000000 */
.L_x_12:
[----:B------:R-:W4:Y:S01]  /*0ae0*/  SHFL.IDX PT, R0, R159, RZ, 0x1f ;  /* 0x00001fff9f007589 */ /* 0x000f2200000e0000 */
[----:B------:R-:W-:Y:S01]  /*0af0*/  NOP ;  /* 0x0000000000007918 */ /* 0x000fe20000000000 */
[----:B----4-:R-:W-:-:S13]  /*0b00*/  ISETP.NE.AND P0, PT, R0, 0x5, PT ;  /* 0x000000050000780c */ /* 0x010fda0003f05270 */
[----:B------:R-:W-:Y:S05]  /*0b10*/  @P0 BRA `(.L_x_13) ;  /* 0x0000000000440947 */ /* 0x000fea0003800000 */
[----:B--23--:R-:W-:Y:S01]  /*0b20*/  UMOV UR4, 0x400 ;  /* 0x0000040000047882 */ /* 0x00cfe20000000000 */
        /* <DEDUP_REMOVED lines=16> */
.L_x_13:
[----:B------:R-:W4:Y:S01]  /*0c30*/  SHFL.IDX PT, R0, R159, RZ, 0x1f ;  /* 0x00001fff9f007589 */ /* 0x000f2200000e0000 */
[----:B------:R-:W-:Y:S01]  /*0c40*/  ISETP.NE.OR P1, PT, RZ, UR17, !P1 ;  /* 0x00000011ff007c0c */ /* 0x000fe2000cf25670 */
        /* <DEDUP_REMOVED lines=12> */
[----:B------:R4:W3:Y:S01]  /*0d10*/  SYNCS.EXCH.64 URZ, [UR4+0xf0], UR6 ;  /* 0x0000f00604ff75b2 */ /* 0x0008e20008000100 */
[----:B------:R4:W1:Y:S01]  /*0d20*/  SYNCS.EXCH.64 URZ, [UR4+0xe8], UR6 ;  /* 0x0000e80604ff75b2 */ /* 0x0008620008000100 */
[----:B------:R4:W1:Y:S02]  /*0d30*/  SYNCS.EXCH.64 URZ, [UR4+0xf8], UR6 ;  /* 0x0000f80604ff75b2 */ /* 0x0008640008000100 */
[----:B----4-:R-:W-:Y:S01]  /*0d40*/  NOP ;  /* 0x0000000000007918 */ /* 0x010fe20000000000 */
.L_x_14:
[----:B------:R-:W-:Y:S01]  /*0d50*/  VOTEU.ALL UP0, P1 ;  /* 0x0000000000ff7886 */ /* 0x000fe20000800000 */
[----:B--23--:R-:W-:Y:S01]  /*0d60*/  UMOV UR4, 0x20 ;  /* 0x0000002000047882 */ /* 0x00cfe20000000000 */
[----:B------:R-:W2:Y:S01]  /*0d70*/  LDCU UR7, c[0x0][0x36c] ;  /* 0x00006d80ff0777ac */ /* 0x000ea20008000800 */
[----:B------:R-:W-:Y:S01]  /*0d80*/  NOP ;  /* 0x0000000000007918 */ /* 0x000fe20000000000 */
[----:B-1----:R-:W-:Y:S01]  /*0d90*/  LOP3.LUT R3, R172, 0x1f, RZ, 0xc0, !PT ;  /* 0x0000001fac037812 */ /* 0x002fe200078ec0ff */
[----:B------:R-:W-:Y:S01]  /*0da0*/  @!UP0 UMOV UR6, 0x400 ;  /* 0x0000040000068882 */ /* 0x000fe20000000000 */
[----:B------:R-:W-:-:S04]  /*0db0*/  @!UP0 UIADD3 UR4, UPT, UPT, -UR4, 0x100000, URZ ;  /* 0x0010000004048890 */ /* 0x000fc8000fffe1ff */
[----:B------:R-:W-:Y:S02]  /*0dc0*/  @!UP0 USHF.L.U32 UR5, UR4, 0xb, URZ ;  /* 0x0000000b04058899 */ /* 0x000fe400080006ff */
[----:B------:R-:W-:Y:S02]  /*0dd0*/  @!UP0 USHF.L.U32 UR4, UR4, 0x1, URZ ;  /* 0x0000000104048899 */ /* 0x000fe400080006ff */
[----:B------:R-:W-:Y:S01]  /*0de0*/  @!UP0 ULEA UR6, UR45, UR6, 0x18 ;  /* 0x000000062d068291 */ /* 0x000fe2000f8ec0ff */
[----:B------:R-:W-:Y:S01]  /*0df0*/  VOTEU.ALL UP0, P1 ;  /* 0x0000000000ff7886 */ /* 0x000fe20000800000 */
[----:B------:R-:W-:Y:S02]  /*0e00*/  UISETP.NE.AND UP4, UPT, UR17, URZ, UPT ;  /* 0x000000ff1100728c */ /* 0x000fe4000bf85270 */
[----:B--2---:R-:W-:Y:S01]  /*0e10*/  UISETP.EQ.U32.AND UP5, UPT, UR7, 0x1, UPT ;  /* 0x000000010700788c */ /* 0x004fe2000bfa2070 */
[----:B------:R-:W1:Y:S07]  /*0e20*/  FENCE.VIEW.ASYNC.S ;  /* 0x00000000000073c6 */ /* 0x000e6e0000000000 */
[----:B-1----:R1:W2:Y:S01]  /*0e30*/  @!UP0 SYNCS.EXCH.64 URZ, [UR6+0x100], UR4 ;  /* 0x0001000406ff85b2 */ /* 0x0022a20008000100 */
[----:B------:R-:W-:Y:S05]  /*0e40*/  BRA.U !UP5, `(.L_x_15) ;  /* 0x000000010d087547 */ /* 0x000fea000b800000 */
[----:B--2---:R-:W-:Y:S01]  /*0e50*/  UCGABAR_ARV ;  /* 0x00000000000079c7 */ /* 0x004fe20008000000 */
[----:B------:R-:W-:Y:S05]  /*0e60*/  BRA `(.L_x_16) ;  /* 0x0000000000047947 */ /* 0x000fea0003800000 */
.L_x_15:
[----:B--2---:R-:W-:Y:S01]  /*0e70*/  NOP ;  /* 0x0000000000007918 */ /* 0x004fe20000000000 */
.L_x_16:
[----:B------:R-:W2:Y:S01]  /*0e80*/  S2UR UR16, SR_CTAID.X ;  /* 0x00000000001079c3 */ /* 0x000ea20000002500 */
[----:B------:R-:W-:-:S05]  /*0e90*/  CS2R.32 R161, SR_CgaSize ;  /* 0x0000000000a17805 */ /* 0x000fca0000008a00 */
[----:B------:R-:W-:-:S05]  /*0ea0*/  IMAD R161, R161, -0xa0, RZ ;  /* 0xffffff60a1a17824 */ /* 0x000fca00078e02ff */
[----:B-1----:R-:W-:-:S14]  /*0eb0*/  R2UR UR5, R161 ;  /* 0x00000000a10572ca */ /* 0x002fdc00000e0000 */
[----:B------:R-:W1:Y:S01]  /*0ec0*/  LDCU UR5, c[0x0][UR5+0x2b0] ;  /* 0x00005600050577ac */ /* 0x000e620008000800 */
[----:B------:R-:W-:-:S05]  /*0ed0*/  CS2R.32 R161, SR_CgaSize ;  /* 0x0000000000a17805 */ /* 0x000fca0000008a00 */
[----:B------:R-:W-:-:S05]  /*0ee0*/  IMAD R161, R161, -0xa0, RZ ;  /* 0xffffff60a1a17824 */ /* 0x000fca00078e02ff */
[----:B------:R-:W-:-:S14]  /*0ef0*/  R2UR UR4, R161 ;  /* 0x00000000a10472ca */ /* 0x000fdc00000e0000 */
[----:B------:R-:W3:Y:S01]  /*0f00*/  LDCU UR4, c[0x0][UR4+0x2b4] ;  /* 0x00005680040477ac */ /* 0x000ee20008000800 */
[----:B------:R-:W4:Y:S01]  /*0f10*/  S2UR UR7, SR_CTAID.Y ;  /* 0x00000000000779c3 */ /* 0x000f220000002600 */
[----:B------:R-:W-:-:S05]  /*0f20*/  CS2R.32 R161, SR_CgaSize ;  /* 0x0000000000a17805 */ /* 0x000fca0000008a00 */
[----:B------:R-:W-:-:S05]  /*0f30*/  IMAD R161, R161, -0xa0, RZ ;  /* 0xffffff60a1a17824 */ /* 0x000fca00078e02ff */
[----:B------:R-:W-:-:S14]  /*0f40*/  R2UR UR8, R161 ;  /* 0x00000000a10872ca */ /* 0x000fdc00000e0000 */
[----:B------:R-:W3:Y:S01]  /*0f50*/  LDCU UR8, c[0x0][UR8+0x2a0] ;  /* 0x00005400080877ac */ /* 0x000ee20008000800 */
[----:B------:R-:W-:-:S05]  /*0f60*/  CS2R.32 R161, SR_CgaSize ;  /* 0x0000000000a17805 */ /* 0x000fca0000008a00 */
[----:B------:R-:W-:-:S05]  /*0f70*/  IMAD R161, R161, -0xa0, RZ ;  /* 0xffffff60a1a17824 */ /* 0x000fca00078e02ff */
[----:B------:R-:W-:-:S14]  /*0f80*/  R2UR UR9, R161 ;  /* 0x00000000a10972ca */ /* 0x000fdc00000e0000 */
[----:B------:R-:W3:Y:S01]  /*0f90*/  LDCU UR9, c[0x0][UR9+0x2a4] ;  /* 0x00005480090977ac */ /* 0x000ee20008000800 */
[----:B------:R-:W3:Y:S01]  /*0fa0*/  S2UR UR36, SR_CTAID.Z ;  /* 0x00000000002479c3 */ /* 0x000ee20000002700 */
[----:B------:R-:W3:Y:S01]  /*0fb0*/  LDCU UR21, c[0x0][0xb24] ;  /* 0x00016480ff1577ac */ /* 0x000ee20008000800 */
[----:B------:R-:W-:Y:S02]  /*0fc0*/  UISETP.GT.U32.AND UP0, UPT, UR33, 0xffff, UPT ;  /* 0x0000ffff2100788c */ /* 0x000fe4000bf04070 */
[----:B------:R-:W-:Y:S01]  /*0fd0*/  USHF.L.U32 UR27, UR45, 0xb, URZ ;  /* 0x0000000b2d1b7899 */ /* 0x000fe200080006ff */
[----:B--2---:R-:W-:Y:S01]  /*0fe0*/  I2FP.F32.U32 R2, UR16 ;  /* 0x0000001000027c45 */ /* 0x004fe20008201000 */
[----:B------:R-:W-:Y:S01]  /*0ff0*/  UMOV UR30, 0x5 ;  /* 0x00000005001e7882 */ /* 0x000fe20000000000 */
[----:B------:R-:W2:Y:S03]  /*1000*/  LDCU UR42, c[0x0][0xb24] ;  /* 0x00016480ff2a77ac */ /* 0x000ea60008000800 */
[----:B-1----:R-:W-:Y:S01]  /*1010*/  FMUL R2, R2, UR5 ;  /* 0x0000000502027c20 */ /* 0x002fe20008400000 */
[----:B------:R-:W1:Y:S01]  /*1020*/  LDCU UR29, c[0x0][0xb30] ;  /* 0x00016600ff1d77ac */ /* 0x000e620008000800 */
[----:B----4-:R-:W-:Y:S01]  /*1030*/  I2FP.F32.U32 R0, UR7 ;  /* 0x0000000700007c45 */ /* 0x010fe20008201000 */
[----:B------:R-:W-:-:S03]  /*1040*/  USHF.L.U32 UR46, UR16, 0x7, URZ ;  /* 0x00000007102e7899 */ /* 0x000fc600080006ff */
[----:B------:R-:W4:Y:S01]  /*1050*/  F2I.U32.TRUNC.NTZ R2, R2 ;  /* 0x0000000200027305 */ /* 0x000f22000020f000 */
[----:B------:R-:W-:Y:S01]  /*1060*/  USEL UR26, UR33, 0xffff, !UP0 ;  /* 0x0000ffff211a7887 */ /* 0x000fe2000c000000 */
[----:B---3--:R-:W-:Y:S01]  /*1070*/  FMUL R0, R0, UR4 ;  /* 0x0000000400007c20 */ /* 0x008fe20008400000 */
[----:B------:R-:W-:Y:S01]  /*1080*/  UISETP.GE.AND UP2, UPT, UR21, 0x1, UPT ;  /* 0x000000011500788c */ /* 0x000fe2000bf46270 */
[----:B------:R-:W-:-:S04]  /*1090*/  UMOV UR20, UR7 ;  /* 0x0000000700147c82 */ /* 0x000fc80008000000 */
[----:B------:R-:W3:Y:S01]  /*10a0*/  F2I.U32.TRUNC.NTZ R0, R0 ;  /* 0x0000000000007305 */ /* 0x000ee2000020f000 */
[----:B----4-:R-:W-:Y:S02]  /*10b0*/  R2UR UR4, R2 ;  /* 0x00000000020472ca */ /* 0x010fe400000e0000 */
[----:B------:R-:W-:Y:S02]  /*10c0*/  PRMT R2, RZ, 0x7610, R2 ;  /* 0x00007610ff027816 */ /* 0x000fe40000000002 */
[----:B---3--:R-:W-:Y:S02]  /*10d0*/  R2UR UR6, R0 ;  /* 0x00000000000672ca */ /* 0x008fe400000e0000 */
[----:B------:R-:W-:-:S07]  /*10e0*/  PRMT R0, RZ, 0x7610, R0 ;  /* 0x00007610ff007816 */ /* 0x000fce0000000000 */
[----:B------:R-:W-:-:S04]  /*10f0*/  UIADD3 UR5, UPT, UPT, -UR4, URZ, URZ ;  /* 0x000000ff04057290 */ /* 0x000fc8000fffe1ff */
[----:B------:R-:W-:Y:S02]  /*1100*/  UIMAD UR5, UR8, UR5, UR16 ;  /* 0x00000005080572a4 */ /* 0x000fe4000f8e0210 */
[----:B------:R-:W-:-:S04]  /*1110*/  UIADD3 UR4, UPT, UPT, -UR6, URZ, URZ ;  /* 0x000000ff06047290 */ /* 0x000fc8000fffe1ff */
[----:B------:R-:W-:Y:S01]  /*1120*/  IMAD.U32 R161, RZ, RZ, UR5 ;  /* 0x00000005ffa17e24 */ /* 0x000fe2000f8e00ff */
[----:B------:R-:W-:-:S06]  /*1130*/  UIMAD UR4, UR9, UR4, UR7 ;  /* 0x00000004090472a4 */ /* 0x000fcc000f8e0207 */
[----:B------:R-:W-:Y:S01]  /*1140*/  IMAD.U32 R160, RZ, RZ, UR4 ;  /* 0x00000004ffa07e24 */ /* 0x000fe2000f8e00ff */
[----:B-12---:R-:W-:Y:S06]  /*1150*/  BRA.U UP4, `(.L_x_17) ;  /* 0x0000000104447547 */ /* 0x006fec000b800000 */
[----:B------:R-:W-:Y:S02]  /*1160*/  R2UR UR4, R161 ;  /* 0x00000000a10472ca */ /* 0x000fe400000e0000 */
[----:B------:R-:W-:-:S11]  /*1170*/  R2UR UR8, R160 ;  /* 0x00000000a00872ca */ /* 0x000fd600000e0000 */
[----:B------:R-:W-:Y:S02]  /*1180*/  UISETP.GT.U32.AND UP0, UPT, UR4, 0x1, UPT ;  /* 0x000000010400788c */ /* 0x000fe4000bf04070 */
[----:B------:R-:W-:Y:S02]  /*1190*/  ULOP3.LUT UR4, UR4, 0xfffffffe, URZ, 0xc0, !UPT ;  /* 0xfffffffe04047892 */ /* 0x000fe4000f8ec0ff */
[----:B------:R-:W-:Y:S02]  /*11a0*/  UISETP.NE.AND UP1, UPT, UR8, URZ, UP0 ;  /* 0x000000ff0800728c */ /* 0x000fe40008725270 */
[----:B------:R-:W-:Y:S02]  /*11b0*/  UISETP.NE.AND UP0, UPT, UR8, 0x1, UP0 ;  /* 0x000000010800788c */ /* 0x000fe40008705270 */
[----:B------:R-:W-:Y:S02]  /*11c0*/  USEL UR7, URZ, 0x1, UP1 ;  /* 0x00000001ff077887 */ /* 0x000fe40008800000 */
[----:B------:R-:W-:-:S02]  /*11d0*/  USEL UR6, URZ, 0x4, UP0 ;  /* 0x00000004ff067887 */ /* 0x000fc40008000000 */
[----:B------:R-:W-:Y:S02]  /*11e0*/  USEL UR5, URZ, 0x2, UP1 ;  /* 0x00000002ff057887 */ /* 0x000fe40008800000 */
[----:B------:R-:W-:Y:S02]  /*11f0*/  ULEA UR4, UR8, UR4, 0x1 ;  /* 0x0000000408047291 */ /* 0x000fe4000f8e08ff */
[----:B------:R-:W-:Y:S02]  /*1200*/  USEL UR8, URZ, 0x8, UP0 ;  /* 0x00000008ff087887 */ /* 0x000fe40008000000 */
[----:B------:R-:W-:-:S03]  /*1210*/  UIADD3 UR5, UPT, UPT, UR5, UR6, UR7 ;  /* 0x0000000605057290 */ /* 0x000fc6000fffe007 */
[----:B------:R-:W-:Y:S01]  /*1220*/  UMOV UR6, 0x3 ;  /* 0x0000000300067882 */ /* 0x000fe20000000000 */
[----:B------:R-:W-:Y:S02]  /*1230*/  UIADD3 UR5, UPT, UPT, UR5, UR8, URZ ;  /* 0x0000000805057290 */ /* 0x000fe4000fffe0ff */
[----:B------:R-:W-:-:S04]  /*1240*/  USHF.L.U32 UR4, UR6, UR4, URZ ;  /* 0x0000000406047299 */ /* 0x000fc800080006ff */
[----:B------:R-:W-:Y:S02]  /*1250*/  IMAD.U32 R2, RZ, RZ, UR5 ;  /* 0x00000005ff027e24 */ /* 0x000fe4000f8e00ff */
[----:B------:R-:W-:Y:S02]  /*1260*/  IMAD.U32 R0, RZ, RZ, UR4 ;  /* 0x00000004ff007e24 */ /* 0x000fe4000f8e00ff */
.L_x_17:
[----:B------:R-:W-:Y:S05]  /*1270*/  BRA.U !UP2, `(.L_x_18) ;  /* 0x000000010ad47547 */ /* 0x000fea000b800000 */
[----:B------:R-:W1:Y:S01]  /*1280*/  LDCU.128 UR12, c[0x0][0xb10] ;  /* 0x00016200ff0c77ac */ /* 0x000e620008000c00 */
[----:B------:R-:W2:Y:S01]  /*1290*/  LDCU UR6, c[0x0][0x370] ;  /* 0x00006e00ff0677ac */ /* 0x000ea20008000800 */
[----:B------:R-:W3:Y:S01]  /*12a0*/  LDCU UR5, c[0x0][0x374] ;  /* 0x00006e80ff0577ac */ /* 0x000ee20008000800 */
[----:B------:R-:W4:Y:S01]  /*12b0*/  LDCU UR28, c[0x0][0xb0c] ;  /* 0x00016180ff1c77ac */ /* 0x000f220008000800 */
[----:B------:R-:W4:Y:S01]  /*12c0*/  LDCU UR4, c[0x0][0xb20] ;  /* 0x00016400ff0477ac */ /* 0x000f220008000800 */
[----:B------:R-:W4:Y:S01]  /*12d0*/  LDCU.64 UR8, c[0x0][0xb28] ;  /* 0x00016500ff0877ac */ /* 0x000f220008000a00 */
[----:B-1----:R-:W-:Y:S02]  /*12e0*/  UISETP.NE.AND UP0, UPT, UR14, 0x1, UPT ;  /* 0x000000010e00788c */ /* 0x002fe4000bf05270 */
[----:B---3--:R-:W-:Y:S02]  /*12f0*/  UIMAD.WIDE.U32 UR10, UR5, UR15, URZ ;  /* 0x0000000f050a72a5 */ /* 0x008fe4000f8e00ff */
[----:B--2---:R-:W-:-:S02]  /*1300*/  UIMAD.WIDE.U32 UR22, UR6, UR12, URZ ;  /* 0x0000000c061672a5 */ /* 0x004fc4000f8e00ff */
[----:B----4-:R-:W-:Y:S02]  /*1310*/  UISETP.NE.AND UP1, UPT, UR28, 0x1, UPT ;  /* 0x000000011c00788c */ /* 0x010fe4000bf25270 */
[----:B------:R-:W-:Y:S01]  /*1320*/  UISETP.NE.AND UP2, UPT, UR21, 0x1, UPT ;  /* 0x000000011500788c */ /* 0x000fe2000bf45270 */
[----:B------:R-:W-:Y:S02]  /*1330*/  UMOV UR10, UR11 ;  /* 0x0000000b000a7c82 */ /* 0x000fe40008000000 */
[----:B------:R-:W-:Y:S01]  /*1340*/  UMOV UR22, UR23 ;  /* 0x0000001700167c82 */ /* 0x000fe20008000000 */
[----:B------:R-:W-:Y:S02]  /*1350*/  @UP0 USHF.R.U32.HI UR5, URZ, UR4, UR10 ;  /* 0x00000004ff050299 */ /* 0x000fe4000801160a */
[----:B------:R-:W-:Y:S02]  /*1360*/  UIMAD.WIDE.U32 UR24, UR20, UR15, URZ ;  /* 0x0000000f141872a5 */ /* 0x000fe4000f8e00ff */
[----:B------:R-:W-:-:S02]  /*1370*/  UIMAD.WIDE.U32 UR10, UR5, UR8, URZ ;  /* 0x00000008050a72a5 */ /* 0x000fc4000f8e00ff */
[----:B------:R-:W-:Y:S02]  /*1380*/  @UP1 USHF.R.U32.HI UR6, URZ, UR13, UR22 ;  /* 0x0000000dff061299 */ /* 0x000fe40008011616 */
[----:B------:R-:W-:Y:S02]  /*1390*/  UIMAD.WIDE.U32 UR18, UR16, UR12, URZ ;  /* 0x0000000c101272a5 */ /* 0x000fe4000f8e00ff */
[----:B------:R-:W-:Y:S01]  /*13a0*/  UIMAD.WIDE.U32 UR22, UR6, UR8, URZ ;  /* 0x00000008061672a5 */ /* 0x000fe2000f8e00ff */
[----:B------:R-:W-:Y:S01]  /*13b0*/  UMOV UR24, UR25 ;  /* 0x0000001900187c82 */ /* 0x000fe20008000000 */
[----:B------:R-:W-:Y:S01]  /*13c0*/  UMOV UR10, UR11 ;  /* 0x0000000b000a7c82 */ /* 0x000fe20008000000 */
[----:B------:R-:W-:Y:S02]  /*13d0*/  USHF.R.U32.HI UR24, URZ, UR4, UR24 ;  /* 0x00000004ff187299 */ /* 0x000fe40008011618 */
[----:B------:R-:W-:Y:S02]  /*13e0*/  @UP2 USHF.R.U32.HI UR5, URZ, UR9, UR10 ;  /* 0x00000009ff052299 */ /* 0x000fe4000801160a */
[----:B------:R-:W-:Y:S01]  /*13f0*/  UMOV UR7, UR23 ;  /* 0x0000001700077c82 */ /* 0x000fe20008000000 */
[----:B------:R-:W-:Y:S01]  /*1400*/  UMOV UR18, UR19 ;  /* 0x0000001300127c82 */ /* 0x000fe20008000000 */
[----:B------:R-:W-:-:S02]  /*1410*/  @UP2 USHF.R.U32.HI UR6, URZ, UR9, UR7 ;  /* 0x00000009ff062299 */ /* 0x000fc40008011607 */
[----:B------:R-:W-:Y:S02]  /*1420*/  USHF.R.U32.HI UR13, URZ, UR13, UR18 ;  /* 0x0000000dff0d7299 */ /* 0x000fe40008011612 */
[----:B------:R-:W-:Y:S02]  /*1430*/  USEL UR4, UR20, UR24, !UP0 ;  /* 0x0000001814047287 */ /* 0x000fe4000c000000 */
[----:B------:R-:W-:Y:S02]  /*1440*/  UIMAD UR7, UR5, UR21, URZ ;  /* 0x00000015050772a4 */ /* 0x000fe4000f8e02ff */
[----:B------:R-:W-:Y:S02]  /*1450*/  USEL UR5, UR16, UR13, !UP1 ;  /* 0x0000000d10057287 */ /* 0x000fe4000c800000 */
[----:B------:R-:W-:Y:S02]  /*1460*/  UIMAD UR12, UR6, UR21, URZ ;  /* 0x00000015060c72a4 */ /* 0x000fe4000f8e02ff */
[----:B------:R-:W-:-:S02]  /*1470*/  UISETP.GE.AND UP0, UPT, UR4, UR7, UPT ;  /* 0x000000070400728c */ /* 0x000fc4000bf06270 */
[----:B------:R-:W-:Y:S02]  /*1480*/  UIMAD.WIDE.U32 UR10, UR4, UR8, URZ ;  /* 0x00000008040a72a5 */ /* 0x000fe4000f8e00ff */
[----:B------:R-:W-:Y:S02]  /*1490*/  UISETP.GE.OR UP0, UPT, UR5, UR12, UP0 ;  /* 0x0000000c0500728c */ /* 0x000fe40008706670 */
[----:B------:R-:W-:Y:S02]  /*14a0*/  UIMAD.WIDE.U32 UR12, UR5, UR8, URZ ;  /* 0x00000008050c72a5 */ /* 0x000fe4000f8e00ff */
[----:B------:R-:W-:Y:S01]  /*14b0*/  UIADD3 UR10, UPT, UPT, -UR4, URZ, URZ ;  /* 0x000000ff040a7290 */ /* 0x000fe2000fffe1ff */
[----:B------:R-:W-:Y:S01]  /*14c0*/  UMOV UR8, UR11 ;  /* 0x0000000b00087c82 */ /* 0x000fe20008000000 */
[----:B------:R-:W-:Y:S02]  /*14d0*/  UIADD3 UR11, UPT, UPT, -UR5, URZ, URZ ;  /* 0x000000ff050b7290 */ /* 0x000fe4000fffe1ff */
[----:B------:R-:W-:-:S03]  /*14e0*/  USHF.R.U32.HI UR8, URZ, UR9, UR8 ;  /* 0x00000009ff087299 */ /* 0x000fc60008011608 */
[----:B------:R-:W-:Y:S01]  /*14f0*/  @!UP0 UMOV UR7, UR13 ;  /* 0x0000000d00078c82 */ /* 0x000fe20008000000 */
[----:B------:R-:W-:Y:S02]  /*1500*/  UIMAD UR20, UR14, UR10, UR20 ;  /* 0x0000000a0e1472a4 */ /* 0x000fe4000f8e0214 */
[----:B------:R-:W-:Y:S02]  /*1510*/  USEL UR8, UR4, UR8, !UP2 ;  /* 0x0000000804087287 */ /* 0x000fe4000d000000 */
[----:B------:R-:W-:Y:S02]  /*1520*/  @!UP0 USHF.R.U32.HI UR7, URZ, UR9, UR7 ;  /* 0x00000009ff078299 */ /* 0x000fe40008011607 */
[----:B------:R-:W-:Y:S02]  /*1530*/  UIADD3 UR9, UPT, UPT, -UR8, URZ, URZ ;  /* 0x000000ff08097290 */ /* 0x000fe4000fffe1ff */
[----:B------:R-:W-:Y:S02]  /*1540*/  @!UP0 USEL UR7, UR5, UR7, !UP2 ;  /* 0x0000000705078287 */ /* 0x000fe4000d000000 */
[----:B------:R-:W-:-:S02]  /*1550*/  UIMAD UR9, UR21, UR9, UR4 ;  /* 0x00000009150972a4 */ /* 0x000fc4000f8e0204 */
[----:B------:R-:W-:Y:S02]  /*1560*/  @!UP0 UIADD3 UR8, UPT, UPT, UR8, -UR7, URZ ;  /* 0x8000000708088290 */ /* 0x000fe4000fffe0ff */
[----:B------:R-:W-:Y:S02]  /*1570*/  @!UP0 UIMAD UR6, UR9, UR6, UR7 ;  /* 0x00000006090682a4 */ /* 0x000fe4000f8e0207 */
[----:B------:R-:W-:Y:S02]  /*1580*/  @!UP0 UIMAD UR4, UR8, UR21, UR5 ;  /* 0x00000015080482a4 */ /* 0x000fe4000f8e0205 */
[----:B------:R-:W-:Y:S02]  /*1590*/  UIMAD UR16, UR28, UR11, UR16 ;  /* 0x0000000b1c1072a4 */ /* 0x000fe4000f8e0210 */
[----:B------:R-:W-:Y:S01]  /*15a0*/  UIMAD UR20, UR4, UR14, UR20 ;  /* 0x0000000e041472a4 */ /* 0x000fe2000f8e0214 */
[----:B------:R-:W-:Y:S02]  /*15b0*/  @!UP0 UMOV UR5, UR6 ;  /* 0x0000000600058c82 */ /* 0x000fe40008000000 */
[----:B------:R-:W-:-:S12]  /*15c0*/  UIMAD UR16, UR5, UR28, UR16 ;  /* 0x0000001c051072a4 */ /* 0x000fd8000f8e0210 */
.L_x_18:
[----:B------:R-:W-:Y:S02]  /*15d0*/  UISETP.NE.AND UP1, UPT, UR29, 0x1, UPT ;  /* 0x000000011d00788c */ /* 0x000fe4000bf25270 */
[----:B------:R-:W-:Y:S02]  /*15e0*/  ULOP3.LUT UR21, UR26, 0xffff, URZ, 0xc0, !UPT ;  /* 0x0000ffff1a157892 */ /* 0x000fe4000f8ec0ff */
[----:B------:R-:W-:Y:S02]  /*15f0*/  UISETP.NE.AND UP0, UPT, UR17, 0x2, UPT ;  /* 0x000000021100788c */ /* 0x000fe4000bf05270 */
[----:B------:R-:W-:Y:S02]  /*1600*/  ULOP3.LUT UR22, UR27, 0x1000, URZ, 0xc0, !UPT ;  /* 0x000010001b167892 */ /* 0x000fe4000f8ec0ff */
[----:B------:R-:W-:Y:S02]  /*1610*/  ULOP3.LUT UR46, UR46, 0x80, URZ, 0xc0, !UPT ;  /* 0x000000802e2e7892 */ /* 0x000fe4000f8ec0ff */
[----:B------:R-:W-:Y:S01]  /*1620*/  USHF.L.U32 UR21, UR30, UR21, URZ ;  /* 0x000000151e157299 */ /* 0x000fe200080006ff */
[----:B------:R-:W-:Y:S11]  /*1630*/  BRA.U UP1, `(.L_x_19) ;  /* 0x0000000101447547 */ /* 0x000ff6000b800000 */
[----:B------:R-:W1:Y:S01]  /*1640*/  LDCU.128 UR8, c[0x0][0xb10] ;  /* 0x00016200ff0877ac */ /* 0x000e620008000c00 */
[----:B------:R-:W2:Y:S01]  /*1650*/  LDCU UR12, c[0x0][0xb0c] ;  /* 0x00016180ff0c77ac */ /* 0x000ea20008000800 */
[----:B------:R-:W3:Y:S01]  /*1660*/  LDCU UR13, c[0x0][0xb20] ;  /* 0x00016400ff0d77ac */ /* 0x000ee20008000800 */
[----:B-1----:R-:W-:Y:S02]  /*1670*/  UIMAD.WIDE.U32 UR6, UR16, UR8, URZ ;  /* 0x00000008100672a5 */ /* 0x002fe4000f8e00ff */
[----:B------:R-:W-:Y:S02]  /*1680*/  UIMAD.WIDE.U32 UR4, UR20, UR11, URZ ;  /* 0x0000000b140472a5 */ /* 0x000fe4000f8e00ff */
[----:B--2---:R-:W-:Y:S02]  /*1690*/  UISETP.NE.AND UP2, UPT, UR12, 0x1, UPT ;  /* 0x000000010c00788c */ /* 0x004fe4000bf45270 */
[----:B------:R-:W-:Y:S01]  /*16a0*/  UISETP.NE.AND UP1, UPT, UR10, 0x1, UPT ;  /* 0x000000010a00788c */ /* 0x000fe2000bf25270 */
[----:B------:R-:W-:-:S02]  /*16b0*/  UMOV UR6, UR7 ;  /* 0x0000000700067c82 */ /* 0x000fc40008000000 */
[----:B------:R-:W-:Y:S01]  /*16c0*/  UMOV UR4, UR5 ;  /* 0x0000000500047c82 */ /* 0x000fe20008000000 */
[----:B------:R-:W-:Y:S02]  /*16d0*/  USHF.R.U32.HI UR6, URZ, UR9, UR6 ;  /* 0x00000009ff067299 */ /* 0x000fe40008011606 */
[----:B---3--:R-:W-:Y:S02]  /*16e0*/  USHF.R.U32.HI UR4, URZ, UR13, UR4 ;  /* 0x0000000dff047299 */ /* 0x008fe40008011604 */
[----:B------:R-:W-:Y:S02]  /*16f0*/  USEL UR5, UR16, UR6, !UP2 ;  /* 0x0000000610057287 */ /* 0x000fe4000d000000 */
[----:B------:R-:W-:-:S04]  /*1700*/  USEL UR4, UR20, UR4, !UP1 ;  /* 0x0000000414047287 */ /* 0x000fc8000c800000 */
[----:B------:R-:W-:Y:S02]  /*1710*/  UIADD3 UR6, UPT, UPT, UR5, -UR4, URZ ;  /* 0x8000000405067290 */ /* 0x000fe4000fffe0ff */
[----:B------:R-:W-:Y:S02]  /*1720*/  UIADD3 UR4, UPT, UPT, -UR5, UR4, URZ ;  /* 0x0000000405047290 */ /* 0x000fe4000fffe1ff */
[----:B------:R-:W-:Y:S02]  /*1730*/  UIMAD UR20, UR6, UR10, UR20 ;  /* 0x0000000a061472a4 */ /* 0x000fe4000f8e0214 */
[----:B------:R-:W-:-:S12]  /*1740*/  UIMAD UR16, UR4, UR12, UR16 ;  /* 0x0000000c041072a4 */ /* 0x000fd8000f8e0210 */
.L_x_19:
[----:B------:R-:W-:Y:S05]  /*1750*/  BRA.U !UP5, `(.L_x_20) ;  /* 0x000000010d0c7547 */ /* 0x000fea000b800000 */
[----:B------:R-:W-:Y:S01]  /*1760*/  UCGABAR_WAIT ;  /* 0x0000000000007dc7 */ /* 0x000fe20008000000 */
[----:B------:R-:W-:Y:S01]  /*1770*/  CCTL.IVALL ;  /* 0x00000000ff00798f */ /* 0x000fe20002000000 */
[----:B------:R-:W-:Y:S05]  /*1780*/  BRA `(.L_x_21) ;  /* 0x0000000000047947 */ /* 0x000fea0003800000 */
.L_x_20:
[----:B------:R-:W-:Y:S06]  /*1790*/  BAR.SYNC.DEFER_BLOCKING 0x0 ;  /* 0x0000000000007b1d */ /* 0x000fec0000010000 */
.L_x_21:
[----:B------:R-:W-:Y:S05]  /*17a0*/  BRA.U UP0, `(.L_x_22) ;  /* 0x0000001500047547 */ /* 0x000fea000b800000 */
[----:B------:R-:W1:Y:S01]  /*17b0*/  LDCU UR6, c[0x0][0x38c] ;  /* 0x00007180ff0677ac */ /* 0x000e620008000800 */
[----:B------:R-:W-:Y:S01]  /*17c0*/  PLOP3.LUT P1, PT, PT, PT, UP3, 0x80, 0x8 ;  /* 0x000000000008781c */ /* 0x000fe20003f2f038 */
[----:B------:R-:W-:Y:S01]  /*17d0*/  IMAD.MOV.U32 R12, RZ, RZ, 0x1 ;  /* 0x00000001ff0c7424 */ /* 0x000fe200078e00ff */
[----:B------:R-:W-:Y:S02]  /*17e0*/  ISETP.NE.AND P2, PT, R3, RZ, P3 ;  /* 0x000000ff0300720c */ /* 0x000fe40001f45270 */
[----:B------:R-:W-:Y:S02]  /*17f0*/  CS2R R10, SRZ ;  /* 0x00000000000a7805 */ /* 0x000fe4000001ff00 */
[----:B------:R-:W-:Y:S01]  /*1800*/  PLOP3.LUT P1, PT, P1, PT, PT, 0x8, 0x80 ;  /* 0x000000000080781c */ /* 0x000fe20000f2e170 */
[----:B------:R-:W-:Y:S01]  /*1810*/  IMAD.MOV.U32 R9, RZ, RZ, RZ ;  /* 0x000000ffff097224 */ /* 0x000fe200078e00ff */
[----:B------:R-:W2:Y:S01]  /*1820*/  LDCU UR38, c[0x0][0x370] ;  /* 0x00006e00ff2677ac */ /* 0x000ea20008000800 */
[----:B------:R-:W-:Y:S01]  /*1830*/  IMAD.MOV.U32 R8, RZ, RZ, 0x1 ;  /* 0x00000001ff087424 */ /* 0x000fe200078e00ff */
[----:B------:R-:W3:Y:S01]  /*1840*/  LDCU.64 UR26, c[0x0][0x348] ;  /* 0x00006900ff1a77ac */ /* 0x000ee20008000a00 */
[----:B------:R-:W-:Y:S01]  /*1850*/  ULEA.HI UR43, UR22, UR46, URZ, 0x1a ;  /* 0x0000002e162b7291 */ /* 0x000fe2000f8fd0ff */
[----:B------:R-:W4:Y:S01]  /*1860*/  LDCU UR37, c[0x0][0x374] ;  /* 0x00006e80ff2577ac */ /* 0x000f220008000800 */
[----:B-1----:R-:W-:-:S02]  /*1870*/  UIADD3 UR5, UPT, UPT, UR6, 0x3f, URZ ;  /* 0x0000003f06057890 */ /* 0x002fc4000fffe0ff */
[----:B------:R-:W-:Y:S02]  /*1880*/  UIADD3 UR47, UPT, UPT, UR6, 0x7e, URZ ;  /* 0x0000007e062f7890 */ /* 0x000fe4000fffe0ff */
[----:B------:R-:W-:Y:S01]  /*1890*/  USHF.R.S32.HI UR4, URZ, 0x1f, UR5 ;  /* 0x0000001fff047899 */ /* 0x000fe20008011405 */
[----:B------:R-:W-:-:S03]  /*18a0*/  UMOV UR7, URZ ;  /* 0x000000ff00077c82 */ /* 0x000fc60008000000 */
[----:B------:R-:W-:Y:S02]  /*18b0*/  ULEA.HI UR4, UR4, UR5, URZ, 0x6 ;  /* 0x0000000504047291 */ /* 0x000fe4000f8f30ff */
[----:B------:R-:W-:Y:S02]  /*18c0*/  UIADD3 UR5, UPT, UPT, UR6, -0x1, URZ ;  /* 0xffffffff06057890 */ /* 0x000fe4000fffe0ff */
[----:B------:R-:W-:Y:S02]  /*18d0*/  USHF.R.S32.HI UR40, URZ, 0x6, UR4 ;  /* 0x00000006ff287899 */ /* 0x000fe40008011404 */
[----:B------:R-:W-:Y:S02]  /*18e0*/  UISETP.GE.U32.AND UP1, UPT, UR5, -0x7f, UPT ;  /* 0xffffff810500788c */ /* 0x000fe4000bf26070 */
[----:B------:R-:W-:-:S04]  /*18f0*/  UISETP.LT.U32.AND UP0, UPT, UR40, 0x5, UPT ;  /* 0x000000052800788c */ /* 0x000fc8000bf01070 */
[----:B------:R-:W-:Y:S02]  /*1900*/  USEL UR39, UR40, 0x5, UP0 ;  /* 0x0000000528277887 */ /* 0x000fe40008000000 */
[----:B------:R-:W-:Y:S02]  /*1910*/  UISETP.NE.AND UP0, UPT, UR17, URZ, UPT ;  /* 0x000000ff1100728c */ /* 0x000fe4000bf05270 */
[----:B------:R-:W-:Y:S02]  /*1920*/  UIADD3 UR4, UPT, UPT, UR39, -0x1, URZ ;  /* 0xffffffff27047890 */ /* 0x000fe4000fffe0ff */
[----:B------:R-:W-:Y:S02]  /*1930*/  @UP1 UIADD3 UR4, UPT, UPT, UR39, URZ, URZ ;  /* 0x000000ff27041290 */ /* 0x000fe4000fffe0ff */
[----:B------:R-:W-:Y:S02]  /*1940*/  USEL UR23, UR41, 0x2, UP0 ;  /* 0x0000000229177887 */ /* 0x000fe40008000000 */
[----:B------:R-:W-:-:S02]  /*1950*/  UIADD3 UR44, UPT, UPT, UR40, -UR39, URZ ;  /* 0x80000027282c7290 */ /* 0x000fc4000fffe0ff */
[----:B------:R-:W-:Y:S02]  /*1960*/  UIADD3 UR25, UPT, UPT, UR4, 0x1, URZ ;  /* 0x0000000104197890 */ /* 0x000fe4000fffe0ff */
[----:B--234-:R-:W-:-:S12]  /*1970*/  UIADD3 UR41, UPT, UPT, -UR4, URZ, URZ ;  /* 0x000000ff04297290 */ /* 0x01cfd8000fffe1ff */
.L_x_42:
[----:B------:R-:W-:Y:S01]  /*1980*/  UISETP.NE.AND UP0, UPT, UR45, URZ, UPT ;  /* 0x000000ff2d00728c */ /* 0x000fe2000bf05270 */
[----:B-1----:R-:W1:Y:S08]  /*1990*/  S2UR UR45, SR_CgaCtaId ;  /* 0x00000000002d79c3 */ /* 0x002e700000008800 */
[----:B------:R-:W-:Y:S05]  /*19a0*/  BRA.U UP0, `(.L_x_23) ;  /* 0x0000000100347547 */ /* 0x000fea000b800000 */
[----:B------:R-:W2:Y:S01]  /*19b0*/  S2R R0, SR_CgaCtaId ;  /* 0x0000000000007919 */ /* 0x000ea20000008800 */
[----:B------:R-:W-:Y:S02]  /*19c0*/  MOV R3, 0x400 ;  /* 0x0000040000037802 */ /* 0x000fe40000000f00 */
[----:B------:R-:W-:Y:S02]  /*19d0*/  SHF.L.U32 R2, R8, 0x1f, RZ ;  /* 0x0000001f08027819 */ /* 0x000fe400000006ff */
[----:B--2---:R-:W-:-:S05]  /*19e0*/  LEA R0, R0, R3, 0x18 ;  /* 0x0000000300007211 */ /* 0x004fca00078ec0ff */
[----:B------:R-:W-:-:S04]  /*19f0*/  IMAD R3, R9, 0x8, R0 ;  /* 0x0000000809037824 */ /* 0x000fc800078e0200 */
[----:B------:R-:W2:Y:S02]  /*1a00*/  SYNCS.PHASECHK.TRANS64.TRYWAIT P0, [R3+URZ+0xf0], R2 ;  /* 0x0000f002030075a7 */ /* 0x000ea400080011ff */
[----:B--2---:R-:W-:Y:S05]  /*1a10*/  @!P0 BRA `(.L_x_24) ;  /* 0x000000a000b08947 */ /* 0x004fea0003800000 */
.L_x_145:
[----:B------:R-:W-:Y:S01]  /*1a20*/  VIADD R9, R9, 0x1 ;  /* 0x0000000109097836 */ /* 0x000fe20000000000 */
[----:B------:R2:W-:Y:S04]  /*1a30*/  SYNCS.ARRIVE.TRANS64.A1T0 RZ, [R3+URZ+0xe0], RZ ;  /* 0x0000e0ff03ff79a7 */ /* 0x0005e800081000ff */
[----:B------:R-:W-:-:S04]  /*1a40*/  ISETP.NE.AND P0, PT, R9, 0x2, PT ;  /* 0x000000020900780c */ /* 0x000fc80003f05270 */
[----:B------:R-:W-:Y:S02]  /*1a50*/  SEL R9, R9, RZ, P0 ;  /* 0x000000ff09097207 */ /* 0x000fe40000000000 */
[----:B--2---:R-:W-:-:S04]  /*1a60*/  SEL R3, RZ, 0x1, P0 ;  /* 0x00000001ff037807 */ /* 0x004fc80000000000 */
[----:B------:R-:W-:-:S07]  /*1a70*/  LOP3.LUT R8, R8, R3, RZ, 0x3c, !PT ;  /* 0x0000000308087212 */ /* 0x000fce00078e3cff */
.L_x_23:
[----:B------:R-:W-:Y:S01]  /*1a80*/  UMOV UR6, 0x400 ;  /* 0x0000040000067882 */ /* 0x000fe20000000000 */
[----:B------:R-:W-:Y:S01]  /*1a90*/  SHF.L.U32 R0, R12, 0x1f, RZ ;  /* 0x0000001f0c007819 */ /* 0x000fe200000006ff */
[----:B-1----:R-:W-:Y:S02]  /*1aa0*/  ULEA UR6, UR45, UR6, 0x18 ;  /* 0x000000062d067291 */ /* 0x002fe4000f8ec0ff */
[----:B------:R-:W-:Y:S02]  /*1ab0*/  UISETP.GE.U32.AND UP0, UPT, UR47, 0x7f, UPT ;  /* 0x0000007f2f00788c */ /* 0x000fe4000bf06070 */
[----:B------:R-:W-:Y:S02]  /*1ac0*/  ULEA UR4, UR7, UR6, 0x3 ;  /* 0x0000000607047291 */ /* 0x000fe4000f8e18ff */
[----:B------:R-:W-:Y:S01]  /*1ad0*/  ULEA UR11, UR20, UR46, 0x8 ;  /* 0x0000002e140b7291 */ /* 0x000fe2000f8e40ff */
[----:B------:R-:W-:-:S06]  /*1ae0*/  UMOV UR13, URZ ;  /* 0x000000ff000d7c82 */ /* 0x000fcc0008000000 */
[----:B------:R1:W2:Y:S01]  /*1af0*/  SYNCS.PHASECHK.TRANS64.TRYWAIT P0, [UR4+0x28], R0 ;  /* 0x00002800ff0075a7 */ /* 0x0002a20008001104 */
[----:B------:R-:W-:-:S04]  /*1b00*/  ULEA.HI UR4, UR16, UR16, URZ, 0x1 ;  /* 0x0000001010047291 */ /* 0x000fc8000f8f08ff */
[----:B------:R-:W-:-:S04]  /*1b10*/  USHF.L.U32 UR4, UR4, 0x7, URZ ;  /* 0x0000000704047899 */ /* 0x000fc800080006ff */
[----:B------:R-:W-:-:S04]  /*1b20*/  ULOP3.LUT UR35, UR4, 0xffffff00, URZ, 0xc0, !UPT ;  /* 0xffffff0004237892 */ /* 0x000fc8000f8ec0ff */
[----:B------:R-:W-:Y:S01]  /*1b30*/  UIADD3 UR35, UPT, UPT, UR43, UR35, URZ ;  /* 0x000000232b237290 */ /* 0x000fe2000fffe0ff */
[----:B------:R-:W-:Y:S11]  /*1b40*/  BRA.U !UP0, `(.L_x_25) ;  /* 0x0000000108c47547 */ /* 0x000ff6000b800000 */
[----:B------:R-:W-:Y:S01]  /*1b50*/  UMOV UR16, UR41 ;  /* 0x0000002900107c82 */ /* 0x000fe20008000000 */
[----:B------:R-:W-:Y:S01]  /*1b60*/  UMOV UR4, UR7 ;  /* 0x0000000700047c82 */ /* 0x000fe20008000000 */
[----:B------:R-:W-:-:S05]  /*1b70*/  UMOV UR34, URZ ;  /* 0x000000ff00227c82 */ /* 0x000fca0008000000 */
.L_x_31:
[----:B------:R-:W-:Y:S01]  /*1b80*/  ULEA UR33, UR4, UR6, 0x3 ;  /* 0x0000000604217291 */ /* 0x000fe2000f8e18ff */
[----:B------:R-:W-:Y:S01]  /*1b90*/  @P3 MOV R2, 0x8000 ;  /* 0x0000800000023802 */ /* 0x000fe20000000f00 */
[----:B--234-:R-:W-:Y:S10]  /*1ba0*/  @P0 BRA `(.L_x_26) ;  /* 0x00000000000c0947 */ /* 0x01cff40003800000 */
[----:B------:R-:W-:-:S04]  /*1bb0*/  SHF.L.U32 R3, R12, 0x1f, RZ ;  /* 0x0000001f0c037819 */ /* 0x000fc800000006ff */
[----:B------:R-:W2:Y:S02]  /*1bc0*/  SYNCS.PHASECHK.TRANS64.TRYWAIT P0, [UR33+0x28], R3 ;  /* 0x00002803ff0075a7 */ /* 0x000ea40008001121 */
[----:B--2---:R-:W-:Y:S05]  /*1bd0*/  @!P0 BRA `(.L_x_27) ;  /* 0x000000a000548947 */ /* 0x004fea0003800000 */
.L_x_26:
[----:B------:R2:W-:Y:S01]  /*1be0*/  @P3 SYNCS.ARRIVE.TRANS64 RZ, [UR33], R2 ;  /* 0x00000002ffff39a7 */ /* 0x0005e20008000021 */
[----:B------:R-:W-:Y:S02]  /*1bf0*/  ULOP3.LUT UR5, UR23, 0x2, URZ, 0xfc, !UPT ;  /* 0x0000000217057892 */ /* 0x000fe4000f8efcff */
[----:B------:R-:W-:Y:S02]  /*1c00*/  UIADD3 UR16, UPT, UPT, UR16, 0x1, URZ ;  /* 0x0000000110107890 */ /* 0x000fe4000fffe0ff */
[----:B------:R-:W-:Y:S02]  /*1c10*/  UISETP.NE.AND UP0, UPT, UR5, 0x2, UPT ;  /* 0x000000020500788c */ /* 0x000fe4000bf05270 */
[----:B------:R-:W-:-:S07]  /*1c20*/  UISETP.NE.AND UP2, UPT, UR16, 0x1, UPT ;  /* 0x000000011000788c */ /* 0x000fce000bf45270 */
[----:B------:R-:W-:Y:S05]  /*1c30*/  BRA.U UP0, `(.L_x_28) ;  /* 0x0000000100047547 */ /* 0x000fea000b800000 */
[----:B------:R-:W-:Y:S05]  /*1c40*/  BPT.TRAP 0x1 ;  /* 0x000000040000795c */ /* 0x000fea0000300000 */
.L_x_28:
[----:B------:R-:W-:Y:S04]  /*1c50*/  BSSY.RECONVERGENT B0, `(.L_x_29) ;  /* 0x0000003000007945 */ /* 0x000fe80003800200 */
[----:B------:R-:W-:Y:S05]  /*1c60*/  @!P2 BRA `(.L_x_30) ;  /* 0x000000000004a947 */ /* 0x000fea0003800000 */
[----:B------:R-:W-:Y:S05]  /*1c70*/  BPT.TRAP 0x1 ;  /* 0x000000040000795c */ /* 0x000fea0000300000 */
.L_x_30:
[----:B------:R-:W-:Y:S05]  /*1c80*/  BSYNC.RECONVERGENT B0 ;  /* 0x0000000000007941 */ /* 0x000fea0003800200 */
.L_x_29:
[----:B------:R-:W-:Y:S02]  /*1c90*/  UIADD3 UR5, UPT, UPT, UR4, 0x1, URZ ;  /* 0x0000000104057890 */ /* 0x000fe4000fffe0ff */
[----:B------:R-:W-:Y:S02]  /*1ca0*/  UIADD3 UR14, UP1, UPT, UR26, 0x80, URZ ;  /* 0x000000801a0e7890 */ /* 0x000fe4000ff3e0ff */
[----:B------:R-:W-:Y:S02]  /*1cb0*/  UISETP.NE.AND UP0, UPT, UR5, 0x5, UPT ;  /* 0x000000050500788c */ /* 0x000fe4000bf05270 */
[----:B------:R-:W-:Y:S02]  /*1cc0*/  ULOP3.LUT UR33, UR33, 0xfefffff8, URZ, 0xc0, !UPT ;  /* 0xfefffff821217892 */ /* 0x000fe4000f8ec0ff */
[----:B------:R-:W-:Y:S02]  /*1cd0*/  USEL UR8, URZ, 0x1, UP0 ;  /* 0x00000001ff087887 */ /* 0x000fe40008000000 */
[----:B------:R-:W-:-:S02]  /*1ce0*/  USEL UR7, UR5, URZ, UP0 ;  /* 0x000000ff05077287 */ /* 0x000fc40008000000 */
[----:B------:R-:W-:Y:S02]  /*1cf0*/  UIADD3.X UR15, UPT, UPT, URZ, UR27, URZ, UP1, !UPT ;  /* 0x0000001bff0f7290 */ /* 0x000fe40008ffe4ff */
[----:B------:R-:W-:Y:S01]  /*1d00*/  ULEA UR5, UR7, UR6, 0x3 ;  /* 0x0000000607057291 */ /* 0x000fe2000f8e18ff */
[----:B------:R-:W-:Y:S01]  /*1d10*/  LOP3.LUT R12, R12, UR8, RZ, 0x3c, !PT ;  /* 0x000000080c0c7c12 */ /* 0x000fe2000f8e3cff */
[----:B------:R-:W-:Y:S02]  /*1d20*/  USHF.L.U32 UR8, UR4, 0xd, URZ ;  /* 0x0000000d04087899 */ /* 0x000fe400080006ff */
[----:B------:R-:W-:Y:S01]  /*1d30*/  UIADD3 UR4, UP0, UPT, UR26, 0x180, URZ ;  /* 0x000001801a047890 */ /* 0x000fe2000ff1e0ff */
[----:B-1----:R-:W-:Y:S01]  /*1d40*/  SHF.L.U32 R0, R12, 0x1f, RZ ;  /* 0x0000001f0c007819 */ /* 0x002fe200000006ff */
[----:B------:R-:W-:Y:S02]  /*1d50*/  ULOP3.LUT UR32, UR8, UR22, URZ, 0xfc, !UPT ;  /* 0x0000001608207292 */ /* 0x000fe4000f8efcff */
[----:B------:R-:W-:Y:S01]  /*1d60*/  UPRMT UR13, URZ, 0x5410, UR21 ;  /* 0x00005410ff0d7896 */ /* 0x000fe20008000015 */
[----:B------:R3:W4:Y:S01]  /*1d70*/  SYNCS.PHASECHK.TRANS64.TRYWAIT P0, [UR5+0x28], R0 ;  /* 0x00002800ff0075a7 */ /* 0x0007220008001105 */
[----:B------:R-:W-:-:S02]  /*1d80*/  UIADD3 UR32, UPT, UPT, UR6, 0xc400, UR32 ;  /* 0x0000c40006207890 */ /* 0x000fc4000fffe020 */
[----:B------:R-:W-:Y:S02]  /*1d90*/  UIADD3 UR8, UPT, UPT, UR6, 0x16400, UR8 ;  /* 0x0001640006087890 */ /* 0x000fe4000fffe008 */
[----:B------:R-:W-:Y:S01]  /*1da0*/  UIADD3.X UR5, UPT, UPT, URZ, UR27, URZ, UP0, !UPT ;  /* 0x0000001bff057290 */ /* 0x000fe200087fe4ff */
[----:B------:R-:W-:Y:S01]  /*1db0*/  UMOV UR18, 0x0 ;  /* 0x0000000000127882 */ /* 0x000fe20000000000 */
[----:B------:R-:W-:Y:S01]  /*1dc0*/  UMOV UR19, 0x10000000 ;  /* 0x1000000000137882 */ /* 0x000fe20000000000 */
[----:B------:R-:W-:Y:S01]  /*1dd0*/  UMOV UR10, UR34 ;  /* 0x00000022000a7c82 */ /* 0x000fe20008000000 */
[----:B------:R-:W-:Y:S01]  /*1de0*/  UMOV UR12, UR36 ;  /* 0x00000024000c7c82 */ /* 0x000fe20008000000 */
[----:B------:R-:W-:Y:S01]  /*1df0*/  UMOV UR9, UR33 ;  /* 0x0000002100097c82 */ /* 0x000fe20008000000 */
[----:B------:R1:W-:Y:S03]  /*1e00*/  UTMALDG.3D.MULTICAST.2CTA [UR32], [UR14], UR13, desc[UR18] ;  /* 0x000012200e0073b4 */ /* 0x0003e6000821180d */
[----:B------:R2:W-:Y:S01]  /*1e10*/  UTMALDG.3D.2CTA [UR8], [UR4], desc[UR18] ;  /* 0x00001208040075b4 */ /* 0x0005e20008211000 */
[----:B-1----:R-:W-:Y:S01]  /*1e20*/  UIADD3 UR34, UPT, UPT, UR34, 0x40, URZ ;  /* 0x0000004022227890 */ /* 0x002fe2000fffe0ff */
[----:B------:R-:W-:Y:S01]  /*1e30*/  UMOV UR13, UR25 ;  /* 0x00000019000d7c82 */ /* 0x000fe20008000000 */
[----:B--2---:R-:W-:Y:S01]  /*1e40*/  UMOV UR4, UR7 ;  /* 0x0000000700047c82 */ /* 0x004fe20008000000 */
[----:B------:R-:W-:Y:S09]  /*1e50*/  BRA.U UP2, `(.L_x_31) ;  /* 0xfffffffd02487547 */ /* 0x000ff2000b83ffff */
.L_x_25:
[----:B------:R-:W-:Y:S01]  /*1e60*/  ULEA UR4, UR7, UR6, 0x3 ;  /* 0x0000000607047291 */ /* 0x000fe2000f8e18ff */
[----:B-1-3--:R-:W-:Y:S01]  /*1e70*/  SHF.L.U32 R0, R12, 0x1f, RZ ;  /* 0x0000001f0c007819 */ /* 0x00afe200000006ff */
[----:B------:R-:W-:Y:S01]  /*1e80*/  @!P1 SYNCS.ARRIVE.TRANS64.A1T0 RZ, [UR6+0x98], RZ ;  /* 0x000098ffffff99a7 */ /* 0x000fe20008100006 */
[----:B------:R-:W-:-:S06]  /*1e90*/  UISETP.GT.AND UP0, UPT, UR40, UR39, UPT ;  /* 0x000000272800728c */ /* 0x000fcc000bf04270 */
[----:B--2-4-:R1:W2:Y:S03]  /*1ea0*/  SYNCS.PHASECHK.TRANS64.TRYWAIT P0, [UR4+0x28], R0 ;  /* 0x00002800ff0075a7 */ /* 0x0142a60008001104 */
[----:B------:R-:W-:Y:S05]  /*1eb0*/  BRA.U !UP0, `(.L_x_32) ;  /* 0x0000000108c47547 */ /* 0x000fea000b800000 */
[----:B------:R-:W-:Y:S01]  /*1ec0*/  UIADD3 UR24, UPT, UPT, UR44, UR13, URZ ;  /* 0x0000000d2c187290 */ /* 0x000fe2000fffe0ff */
[----:B------:R-:W-:-:S11]  /*1ed0*/  UMOV UR4, UR7 ;  /* 0x0000000700047c82 */ /* 0x000fd60008000000 */
.L_x_38:
[----:B------:R-:W-:Y:S01]  /*1ee0*/  ULEA UR17, UR4, UR6, 0x3 ;  /* 0x0000000604117291 */ /* 0x000fe2000f8e18ff */
[----:B--2---:R-:W-:Y:S01]  /*1ef0*/  @P3 MOV R2, 0x8000 ;  /* 0x0000800000023802 */ /* 0x004fe20000000f00 */
[----:B--2-4-:R-:W-:Y:S10]  /*1f00*/  @P0 BRA `(.L_x_33) ;  /* 0x00000000000c0947 */ /* 0x014ff40003800000 */
[----:B------:R-:W-:-:S04]  /*1f10*/  SHF.L.U32 R3, R12, 0x1f, RZ ;  /* 0x0000001f0c037819 */ /* 0x000fc800000006ff */
[----:B------:R-:W2:Y:S02]  /*1f20*/  SYNCS.PHASECHK.TRANS64.TRYWAIT P0, [UR17+0x28], R3 ;  /* 0x00002803ff0075a7 */ /* 0x000ea40008001111 */
[----:B--2---:R-:W-:Y:S05]  /*1f30*/  @!P0 BRA `(.L_x_34) ;  /* 0x0000009c00948947 */ /* 0x004fea0003800000 */
.L_x_33:
[----:B------:R2:W-:Y:S01]  /*1f40*/  @P3 SYNCS.ARRIVE.TRANS64 RZ, [UR17], R2 ;  /* 0x00000002ffff39a7 */ /* 0x0005e20008000011 */
[----:B------:R-:W-:-:S04]  /*1f50*/  ULOP3.LUT UR5, UR23, 0x2, URZ, 0xfc, !UPT ;  /* 0x0000000217057892 */ /* 0x000fc8000f8efcff */
[----:B------:R-:W-:-:S09]  /*1f60*/  UISETP.NE.AND UP0, UPT, UR5, 0x2, UPT ;  /* 0x000000020500788c */ /* 0x000fd2000bf05270 */
[----:B------:R-:W-:Y:S05]  /*1f70*/  BRA.U UP0, `(.L_x_35) ;  /* 0x0000000100047547 */ /* 0x000fea000b800000 */
[----:B------:R-:W-:Y:S05]  /*1f80*/  BPT.TRAP 0x1 ;  /* 0x000000040000795c */ /* 0x000fea0000300000 */
.L_x_35:
[----:B------:R-:W-:Y:S04]  /*1f90*/  BSSY.RECONVERGENT B0, `(.L_x_36) ;  /* 0x0000003000007945 */ /* 0x000fe80003800200 */
[----:B------:R-:W-:Y:S05]  /*1fa0*/  @!P2 BRA `(.L_x_37) ;  /* 0x000000000004a947 */ /* 0x000fea0003800000 */
[----:B------:R-:W-:Y:S05]  /*1fb0*/  BPT.TRAP 0x1 ;  /* 0x000000040000795c */ /* 0x000fea0000300000 */
.L_x_37:
[----:B------:R-:W-:Y:S05]  /*1fc0*/  BSYNC.RECONVERGENT B0 ;  /* 0x0000000000007941 */ /* 0x000fea0003800200 */
.L_x_36:
[----:B------:R-:W-:Y:S02]  /*1fd0*/  UIADD3 UR5, UPT, UPT, UR4, 0x1, URZ ;  /* 0x0000000104057890 */ /* 0x000fe4000fffe0ff */
[----:B------:R-:W-:Y:S02]  /*1fe0*/  USHF.L.U32 UR18, UR13, 0x6, URZ ;  /* 0x000000060d127899 */ /* 0x000fe400080006ff */
[----:B------:R-:W-:Y:S02]  /*1ff0*/  UISETP.NE.AND UP0, UPT, UR5, 0x5, UPT ;  /* 0x000000050500788c */ /* 0x000fe4000bf05270 */
[----:B------:R-:W-:Y:S02]  /*2000*/  ULOP3.LUT UR17, UR17, 0xfefffff8, URZ, 0xc0, !UPT ;  /* 0xfefffff811117892 */ /* 0x000fe4000f8ec0ff */
[----:B------:R-:W-:Y:S02]  /*2010*/  USEL UR8, URZ, 0x1, UP0 ;  /* 0x00000001ff087887 */ /* 0x000fe40008000000 */
[----:B------:R-:W-:-:S02]  /*2020*/  USEL UR7, UR5, URZ, UP0 ;  /* 0x000000ff05077287 */ /* 0x000fc40008000000 */
[----:B------:R-:W-:Y:S02]  /*2030*/  UIADD3 UR14, UP0, UPT, UR26, 0x180, URZ ;  /* 0x000001801a0e7890 */ /* 0x000fe4000ff1e0ff */
        /* <DEDUP_REMOVED lines=9> */
[----:B------:R-:W-:Y:S02]  /*20d0*/  UIADD3.X UR5, UPT, UPT, URZ, UR27, URZ, UP1, !UPT ;  /* 0x0000001bff057290 */ /* 0x000fe40008ffe4ff */
[----:B------:R-:W-:Y:S02]  /*20e0*/  UIADD3 UR8, UPT, UPT, UR6, 0x16400, UR8 ;  /* 0x0001640006087890 */ /* 0x000fe4000fffe008 */
[----:B------:R-:W-:Y:S01]  /*20f0*/  UIADD3.X UR15, UPT, UPT, URZ, UR27, URZ, UP0, !UPT ;  /* 0x0000001bff0f7290 */ /* 0x000fe200087fe4ff */
[----:B------:R-:W-:Y:S01]  /*2100*/  UMOV UR28, 0x0 ;  /* 0x00000000001c7882 */ /* 0x000fe20000000000 */
[----:B------:R-:W-:Y:S01]  /*2110*/  UMOV UR29, 0x10000000 ;  /* 0x10000000001d7882 */ /* 0x000fe20000000000 */
[----:B------:R-:W-:Y:S01]  /*2120*/  UMOV UR19, UR35 ;  /* 0x0000002300137c82 */ /* 0x000fe20008000000 */
[----:B------:R-:W-:Y:S01]  /*2130*/  UMOV UR20, UR36 ;  /* 0x0000002400147c82 */ /* 0x000fe20008000000 */
[----:B------:R-:W-:Y:S01]  /*2140*/  UMOV UR12, UR36 ;  /* 0x00000024000c7c82 */ /* 0x000fe20008000000 */
[----:B------:R1:W-:Y:S01]  /*2150*/  UTMALDG.3D.MULTICAST.2CTA [UR16], [UR4], UR10, desc[UR28] ;  /* 0x00001c10040073b4 */ /* 0x0003e2000821180a */
[----:B------:R-:W-:Y:S01]  /*2160*/  UMOV UR9, UR17 ;  /* 0x0000001100097c82 */ /* 0x000fe20008000000 */
[----:B------:R-:W-:-:S04]  /*2170*/  UIADD3 UR13, UPT, UPT, UR13, 0x1, URZ ;  /* 0x000000010d0d7890 */ /* 0x000fc8000fffe0ff */
[----:B------:R-:W-:Y:S01]  /*2180*/  UISETP.NE.AND UP0, UPT, UR13, UR24, UPT ;  /* 0x000000180d00728c */ /* 0x000fe2000bf05270 */
[----:B-1----:R-:W-:Y:S01]  /*2190*/  UMOV UR10, UR18 ;  /* 0x00000012000a7c82 */ /* 0x002fe20008000000 */
[----:B------:R-:W-:Y:S01]  /*21a0*/  UMOV UR4, UR7 ;  /* 0x0000000700047c82 */ /* 0x000fe20008000000 */
[----:B------:R3:W-:Y:S06]  /*21b0*/  UTMALDG.3D.2CTA [UR8], [UR14], desc[UR28] ;  /* 0x00001c080e0075b4 */ /* 0x0007ec0008211000 */
[----:B---3--:R-:W-:Y:S05]  /*21c0*/  BRA.U UP0, `(.L_x_38) ;  /* 0xfffffffd00447547 */ /* 0x008fea000b83ffff */
.L_x_32:
[C---:B------:R-:W-:Y:S01]  /*21d0*/  LEA R3, R11.reuse, UR6, 0x3 ;  /* 0x000000060b037c11 */ /* 0x040fe2000f8e18ff */
[----:B------:R-:W-:Y:S01]  /*21e0*/  NOP ;  /* 0x0000000000007918 */ /* 0x000fe20000000000 */
[----:B-1----:R-:W-:Y:S02]  /*21f0*/  SHF.L.U32 R0, R10, 0x1f, RZ ;  /* 0x0000001f0a007819 */ /* 0x002fe400000006ff */
[----:B------:R-:W-:Y:S02]  /*2200*/  LEA R5, R11, UR6, 0x4 ;  /* 0x000000060b057c11 */ /* 0x000fe4000f8e20ff */
[----:B--2-4-:R-:W1:Y:S02]  /*2210*/  SYNCS.PHASECHK.TRANS64.TRYWAIT P0, [R3+URZ+0xa0], R0 ;  /* 0x0000a000030075a7 */ /* 0x014e6400080011ff */
[----:B-1----:R-:W-:Y:S05]  /*2220*/  @!P0 BRA `(.L_x_39) ;  /* 0x0000009800f08947 */ /* 0x002fea0003800000 */
.L_x_148:
[----:B------:R-:W2:Y:S01]  /*2230*/  LDS.128 R4, [R5+0x110] ;  /* 0x0001100005047984 */ /* 0x000ea20000000c00 */
[----:B------:R-:W-:Y:S01]  /*2240*/  UISETP.GE.AND UP0, UPT, UR42, 0x1, UPT ;  /* 0x000000012a00788c */ /* 0x000fe2000bf06270 */
[----:B------:R-:W-:Y:S01]  /*2250*/  @!PT LDS RZ, [RZ] ;  /* 0x00000000fffff984 */ /* 0x000fe20000000800 */
[----:B------:R-:W-:Y:S01]  /*2260*/  @!PT LDS RZ, [RZ] ;  /* 0x00000000fffff984 */ /* 0x000fe20000000800 */
[----:B------:R-:W-:Y:S01]  /*2270*/  @!PT LDS RZ, [RZ] ;  /* 0x00000000fffff984 */ /* 0x000fe20000000800 */
[----:B------:R-:W-:Y:S01]  /*2280*/  @!PT LDS RZ, [RZ] ;  /* 0x00000000fffff984 */ /* 0x000fe20000000800 */
[----:B------:R3:W-:Y:S06]  /*2290*/  MEMBAR.ALL.CTA ;  /* 0x0000000000007992 */ /* 0x0007ec0000008000 */
[----:B---3--:R-:W3:Y:S01]  /*22a0*/  FENCE.VIEW.ASYNC.S ;  /* 0x00000000000073c6 */ /* 0x008ee20000000000 */
[----:B--2---:R-:W-:-:S13]  /*22b0*/  LOP3.LUT P0, RZ, R6, 0x1, RZ, 0xc0, !PT ;  /* 0x0000000106ff7812 */ /* 0x004fda000780c0ff */
[----:B---3--:R-:W-:Y:S01]  /*22c0*/  VOTEU.ANY UP1, P0 ;  /* 0x0000000000ff7886 */ /* 0x008fe20000020100 */
[----:B------:R-:W-:-:S13]  /*22d0*/  PLOP3.LUT P0, PT, PT, PT, UP1, 0x80, 0x8 ;  /* 0x000000000008781c */ /* 0x000fda0003f0f018 */
[----:B-1----:R-:W-:Y:S02]  /*22e0*/  @P0 LOP3.LUT R0, R5, 0xffff, RZ, 0xc0, !PT ;  /* 0x0000ffff05000812 */ /* 0x002fe400078ec0ff */
[----:B------:R-:W-:Y:S02]  /*22f0*/  @P0 MOV R2, R4 ;  /* 0x0000000400020202 */ /* 0x000fe40000000f00 */
[----:B------:R-:W-:Y:S01]  /*2300*/  @P0 R2UR UR5, R0 ;  /* 0x00000000000502ca */ /* 0x000fe200000e0000 */
[----:B------:R-:W-:Y:S01]  /*2310*/  VIADD R0, R3, 0xb0 ;  /* 0x000000b003007836 */ /* 0x000fe20000000000 */
[----:B------:R-:W-:Y:S02]  /*2320*/  @P0 SHF.R.U32.HI R4, RZ, 0x10, R5 ;  /* 0x00000010ff040819 */ /* 0x000fe40000011605 */
[----:B------:R-:W-:Y:S02]  /*2330*/  @P0 R2UR UR8, R2 ;  /* 0x00000000020802ca */ /* 0x000fe400000e0000 */
[----:B------:R-:W-:-:S02]  /*2340*/  PRMT R0, RZ, 0x654, R0 ;  /* 0x00000654ff007816 */ /* 0x000fc40000000000 */
[----:B------:R-:W-:Y:S02]  /*2350*/  @P0 R2UR UR4, R4 ;  /* 0x00000000040402ca */ /* 0x000fe400000e0000 */
[----:B------:R1:W-:Y:S03]  /*2360*/  SYNCS.ARRIVE.TRANS64.RED.A1T0 RZ, [R0+URZ], RZ ;  /* 0x000000ff00ff79a7 */ /* 0x0003e600081004ff */
[----:B------:R-:W-:-:S04]  /*2370*/  @UP1 UMOV UR30, UR5 ;  /* 0x00000005001e1c82 */ /* 0x000fc80008000000 */
[----:B------:R-:W-:-:S04]  /*2380*/  @UP1 UMOV UR31, UR8 ;  /* 0x00000008001f1c82 */ /* 0x000fc80008000000 */
[----:B------:R-:W-:Y:S01]  /*2390*/  @UP1 UMOV UR36, UR4 ;  /* 0x0000000400241c82 */ /* 0x000fe20008000000 */
[----:B------:R-:W-:Y:S05]  /*23a0*/  BRA.U !UP0, `(.L_x_40) ;  /* 0x0000000108d47547 */ /* 0x000fea000b800000 */
[----:B------:R-:W2:Y:S01]  /*23b0*/  LDCU.128 UR12, c[0x0][0xb10] ;  /* 0x00016200ff0c77ac */ /* 0x000ea20008000c00 */
[----:B------:R-:W3:Y:S01]  /*23c0*/  LDCU UR24, c[0x0][0xb20] ;  /* 0x00016400ff1877ac */ /* 0x000ee20008000800 */
[----:B------:R-:W4:Y:S01]  /*23d0*/  LDCU UR20, c[0x0][0xb0c] ;  /* 0x00016180ff1477ac */ /* 0x000f220008000800 */
[----:B------:R-:W1:Y:S01]  /*23e0*/  LDCU.64 UR10, c[0x0][0xb28] ;  /* 0x00016500ff0a77ac */ /* 0x000e620008000a00 */
[----:B------:R-:W-:Y:S02]  /*23f0*/  UISETP.NE.AND UP3, UPT, UR42, 0x1, UPT ;  /* 0x000000012a00788c */ /* 0x000fe4000bf65270 */
[----:B--2---:R-:W-:Y:S02]  /*2400*/  UIMAD.WIDE.U32 UR8, UR37, UR15, URZ ;  /* 0x0000000f250872a5 */ /* 0x004fe4000f8e00ff */
[----:B------:R-:W-:Y:S02]  /*2410*/  UIMAD.WIDE.U32 UR4, UR38, UR12, URZ ;  /* 0x0000000c260472a5 */ /* 0x000fe4000f8e00ff */
[----:B------:R-:W-:-:S02]  /*2420*/  UISETP.NE.AND UP0, UPT, UR14, 0x1, UPT ;  /* 0x000000010e00788c */ /* 0x000fc4000bf05270 */
[----:B------:R-:W-:Y:S01]  /*2430*/  UIMAD.WIDE.U32 UR28, UR30, UR15, URZ ;  /* 0x0000000f1e1c72a5 */ /* 0x000fe2000f8e00ff */
[----:B------:R-:W-:Y:S02]  /*2440*/  UMOV UR8, UR9 ;  /* 0x0000000900087c82 */ /* 0x000fe40008000000 */
[----:B------:R-:W-:Y:S01]  /*2450*/  UMOV UR4, UR5 ;  /* 0x0000000500047c82 */ /* 0x000fe20008000000 */
[----:B---3--:R-:W-:Y:S02]  /*2460*/  USHF.R.U32.HI UR8, URZ, UR24, UR8 ;  /* 0x00000018ff087299 */ /* 0x008fe40008011608 */
[----:B----4-:R-:W-:Y:S02]  /*2470*/  UISETP.NE.AND UP2, UPT, UR20, 0x1, UPT ;  /* 0x000000011400788c */ /* 0x010fe4000bf45270 */
[----:B------:R-:W-:Y:S02]  /*2480*/  USHF.R.U32.HI UR4, URZ, UR13, UR4 ;  /* 0x0000000dff047299 */ /* 0x000fe40008011604 */
[----:B------:R-:W-:-:S02]  /*2490*/  USEL UR5, UR37, UR8, !UP0 ;  /* 0x0000000825057287 */ /* 0x000fc4000c000000 */
[----:B------:R-:W-:Y:S02]  /*24a0*/  USEL UR8, UR38, UR4, !UP2 ;  /* 0x0000000426087287 */ /* 0x000fe4000d000000 */
[----:B-1----:R-:W-:Y:S01]  /*24b0*/  UIMAD.WIDE.U32 UR16, UR5, UR10, URZ ;  /* 0x0000000a051072a5 */ /* 0x002fe2000f8e00ff */
[----:B------:R-:W-:Y:S01]  /*24c0*/  UMOV UR4, UR29 ;  /* 0x0000001d00047c82 */ /* 0x000fe20008000000 */
[----:B------:R-:W-:Y:S02]  /*24d0*/  UIMAD.WIDE.U32 UR18, UR31, UR12, URZ ;  /* 0x0000000c1f1272a5 */ /* 0x000fe4000f8e00ff */
[----:B------:R-:W-:-:S03]  /*24e0*/  UIMAD.WIDE.U32 UR28, UR8, UR10, URZ ;  /* 0x0000000a081c72a5 */ /* 0x000fc6000f8e00ff */
[----:B------:R-:W-:Y:S01]  /*24f0*/  UMOV UR16, UR17 ;  /* 0x0000001100107c82 */ /* 0x000fe20008000000 */
[----:B------:R-:W-:Y:S02]  /*2500*/  USHF.R.U32.HI UR4, URZ, UR24, UR4 ;  /* 0x00000018ff047299 */ /* 0x000fe40008011604 */
[----:B------:R-:W-:Y:S01]  /*2510*/  @UP3 USHF.R.U32.HI UR5, URZ, UR11, UR16 ;  /* 0x0000000bff053299 */ /* 0x000fe20008011610 */
[----:B------:R-:W-:Y:S01]  /*2520*/  UMOV UR18, UR19 ;  /* 0x0000001300127c82 */ /* 0x000fe20008000000 */
[----:B------:R-:W-:Y:S01]  /*2530*/  UMOV UR28, UR29 ;  /* 0x0000001d001c7c82 */ /* 0x000fe20008000000 */
[----:B------:R-:W-:Y:S02]  /*2540*/  USHF.R.U32.HI UR13, URZ, UR13, UR18 ;  /* 0x0000000dff0d7299 */ /* 0x000fe40008011612 */
[----:B------:R-:W-:Y:S02]  /*2550*/  USEL UR4, UR30, UR4, !UP0 ;  /* 0x000000041e047287 */ /* 0x000fe4000c000000 */
[----:B------:R-:W-:-:S02]  /*2560*/  @UP3 USHF.R.U32.HI UR8, URZ, UR11, UR28 ;  /* 0x0000000bff083299 */ /* 0x000fc4000801161c */
[----:B------:R-:W-:Y:S02]  /*2570*/  UIMAD UR9, UR42, UR5, URZ ;  /* 0x000000052a0972a4 */ /* 0x000fe4000f8e02ff */
[----:B------:R-:W-:Y:S02]  /*2580*/  USEL UR5, UR31, UR13, !UP2 ;  /* 0x0000000d1f057287 */ /* 0x000fe4000d000000 */
[----:B------:R-:W-:Y:S02]  /*2590*/  UIMAD UR12, UR42, UR8, URZ ;  /* 0x000000082a0c72a4 */ /* 0x000fe4000f8e02ff */
[----:B------:R-:W-:Y:S02]  /*25a0*/  UISETP.GE.AND UP0, UPT, UR4, UR9, UPT ;  /* 0x000000090400728c */ /* 0x000fe4000bf06270 */
[----:B------:R-:W-:Y:S02]  /*25b0*/  UIMAD.WIDE.U32 UR16, UR4, UR10, URZ ;  /* 0x0000000a041072a5 */ /* 0x000fe4000f8e00ff */
[----:B------:R-:W-:-:S02]  /*25c0*/  UISETP.GE.OR UP0, UPT, UR5, UR12, UP0 ;  /* 0x0000000c0500728c */ /* 0x000fc40008706670 */
        /* <DEDUP_REMOVED lines=19> */
.L_x_40:
[----:B------:R-:W2:Y:S02]  /*2700*/  LDCU UR4, c[0x0][0xb30] ;  /* 0x00016600ff0477ac */ /* 0x000ea40008000800 */
[----:B--2---:R-:W-:-:S09]  /*2710*/  UISETP.NE.AND UP0, UPT, UR4, 0x1, UPT ;  /* 0x000000010400788c */ /* 0x004fd2000bf05270 */
[----:B------:R-:W-:Y:S05]  /*2720*/  BRA.U UP0, `(.L_x_41) ;  /* 0x0000000100447547 */ /* 0x000fea000b800000 */
[----:B------:R-:W2:Y:S01]  /*2730*/  LDCU.128 UR12, c[0x0][0xb10] ;  /* 0x00016200ff0c77ac */ /* 0x000ea20008000c00 */
[----:B------:R-:W3:Y:S01]  /*2740*/  LDCU UR10, c[0x0][0xb0c] ;  /* 0x00016180ff0a77ac */ /* 0x000ee20008000800 */
[----:B------:R-:W4:Y:S01]  /*2750*/  LDCU UR11, c[0x0][0xb20] ;  /* 0x00016400ff0b77ac */ /* 0x000f220008000800 */
[----:B--2---:R-:W-:Y:S02]  /*2760*/  UIMAD.WIDE.U32 UR8, UR31, UR12, URZ ;  /* 0x0000000c1f0872a5 */ /* 0x004fe4000f8e00ff */
[----:B------:R-:W-:Y:S02]  /*2770*/  UIMAD.WIDE.U32 UR4, UR30, UR15, URZ ;  /* 0x0000000f1e0472a5 */ /* 0x000fe4000f8e00ff */
[----:B---3--:R-:W-:Y:S02]  /*2780*/  UISETP.NE.AND UP2, UPT, UR10, 0x1, UPT ;  /* 0x000000010a00788c */ /* 0x008fe4000bf45270 */
[----:B------:R-:W-:Y:S01]  /*2790*/  UISETP.NE.AND UP0, UPT, UR14, 0x1, UPT ;  /* 0x000000010e00788c */ /* 0x000fe2000bf05270 */
[----:B------:R-:W-:-:S02]  /*27a0*/  UMOV UR8, UR9 ;  /* 0x0000000900087c82 */ /* 0x000fc40008000000 */
[----:B------:R-:W-:Y:S01]  /*27b0*/  UMOV UR4, UR5 ;  /* 0x0000000500047c82 */ /* 0x000fe20008000000 */
[----:B------:R-:W-:Y:S02]  /*27c0*/  USHF.R.U32.HI UR13, URZ, UR13, UR8 ;  /* 0x0000000dff0d7299 */ /* 0x000fe40008011608 */
[----:B----4-:R-:W-:Y:S02]  /*27d0*/  USHF.R.U32.HI UR4, URZ, UR11, UR4 ;  /* 0x0000000bff047299 */ /* 0x010fe40008011604 */
[----:B------:R-:W-:Y:S02]  /*27e0*/  USEL UR5, UR31, UR13, !UP2 ;  /* 0x0000000d1f057287 */ /* 0x000fe4000d000000 */
[----:B------:R-:W-:-:S04]  /*27f0*/  USEL UR4, UR30, UR4, !UP0 ;  /* 0x000000041e047287 */ /* 0x000fc8000c000000 */
[----:B------:R-:W-:Y:S02]  /*2800*/  UIADD3 UR8, UPT, UPT, UR5, -UR4, URZ ;  /* 0x8000000405087290 */ /* 0x000fe4000fffe0ff */
[----:B------:R-:W-:Y:S02]  /*2810*/  UIADD3 UR4, UPT, UPT, -UR5, UR4, URZ ;  /* 0x0000000405047290 */ /* 0x000fe4000fffe1ff */
[----:B------:R-:W-:Y:S02]  /*2820*/  UIMAD UR30, UR8, UR14, UR30 ;  /* 0x0000000e081e72a4 */ /* 0x000fe4000f8e021e */
[----:B------:R-:W-:-:S12]  /*2830*/  UIMAD UR31, UR4, UR10, UR31 ;  /* 0x0000000a041f72a4 */ /* 0x000fd8000f8e021f */
.L_x_41:
[----:B------:R-:W-:Y:S01]  /*2840*/  VIADD R11, R11, 0x1 ;  /* 0x000000010b0b7836 */ /* 0x000fe20000000000 */
[----:B------:R-:W-:Y:S02]  /*2850*/  R2UR UR5, R161 ;  /* 0x00000000a10572ca */ /* 0x000fe400000e0000 */
[----:B------:R-:W-:Y:S02]  /*2860*/  R2UR UR4, R160 ;  /* 0x00000000a00472ca */ /* 0x000fe400000e0000 */
[C---:B------:R-:W-:Y:S02]  /*2870*/  ISETP.NE.AND P0, PT, R11.reuse, 0x2, PT ;  /* 0x000000020b00780c */ /* 0x040fe40003f05270 */
[----:B------:R-:W-:Y:S02]  /*2880*/  PLOP3.LUT P1, PT, PT, PT, PT, 0x80, 0x8 ;  /* 0x000000000008781c */ /* 0x000fe40003f2f070 */
[----:B------:R-:W-:Y:S02]  /*2890*/  SEL R3, RZ, 0x1, P0 ;  /* 0x00000001ff037807 */ /* 0x000fe40000000000 */
[----:B------:R-:W-:-:S02]  /*28a0*/  SEL R11, R11, RZ, P0 ;  /* 0x000000ff0b0b7207 */ /* 0x000fc40000000000 */
[----:B------:R-:W-:Y:S01]  /*28b0*/  LOP3.LUT R10, R10, R3, RZ, 0x3c, !PT ;  /* 0x000000030a0a7212 */ /* 0x000fe200078e3cff */
[----:B------:R-:W-:Y:S02]  /*28c0*/  UIADD3 UR16, UPT, UPT, UR31, UR5, URZ ;  /* 0x000000051f107290 */ /* 0x000fe4000fffe0ff */
[----:B------:R-:W-:Y:S01]  /*28d0*/  UIADD3 UR20, UPT, UPT, UR30, UR4, URZ ;  /* 0x000000041e147290 */ /* 0x000fe2000fffe0ff */
[----:B------:R-:W-:Y:S11]  /*28e0*/  BRA.U UP1, `(.L_x_42) ;  /* 0xfffffff101247547 */ /* 0x000ff6000b83ffff */
[----:B------:R-:W-:Y:S01]  /*28f0*/  UIADD3 UR8, UPT, UPT, UR6, 0x28, URZ ;  /* 0x0000002806087890 */ /* 0x000fe2000fffe0ff */
[----:B------:R-:W-:-:S03]  /*2900*/  SHF.L.U32 R3, R12, 0x1f, RZ ;  /* 0x0000001f0c037819 */ /* 0x000fc600000006ff */
[----:B------:R-:W-:-:S09]  /*2910*/  ULEA UR4, UR7, UR8, 0x3 ;  /* 0x0000000807047291 */ /* 0x000fd2000f8e18ff */
[----:B------:R-:W2:Y:S02]  /*2920*/  SYNCS.PHASECHK.TRANS64.TRYWAIT P0, [UR4], R3 ;  /* 0x00000003ff0075a7 */ /* 0x000ea40008001104 */
[----:B--2---:R-:W-:Y:S05]  /*2930*/  @!P0 BRA `(.L_x_43) ;  /* 0x0000009400408947 */ /* 0x004fea0003800000 */
.L_x_150:
[----:B------:R-:W-:-:S04]  /*2940*/  UIADD3 UR4, UPT, UPT, UR7, 0x1, URZ ;  /* 0x0000000107047890 */ /* 0x000fc8000fffe0ff */
[----:B------:R-:W-:-:S04]  /*2950*/  UISETP.NE.AND UP0, UPT, UR4, 0x5, UPT ;  /* 0x000000050400788c */ /* 0x000fc8000bf05270 */
[----:B------:R-:W-:Y:S02]  /*2960*/  USEL UR6, URZ, 0x1, UP0 ;  /* 0x00000001ff067887 */ /* 0x000fe40008000000 */
[----:B------:R-:W-:-:S04]  /*2970*/  USEL UR4, UR4, URZ, UP0 ;  /* 0x000000ff04047287 */ /* 0x000fc80008000000 */
[----:B------:R-:W-:Y:S01]  /*2980*/  ULEA UR5, UR4, UR8, 0x3 ;  /* 0x0000000804057291 */ /* 0x000fe2000f8e18ff */
[----:B------:R-:W-:-:S04]  /*2990*/  LOP3.LUT R2, R12, UR6, RZ, 0x3c, !PT ;  /* 0x000000060c027c12 */ /* 0x000fc8000f8e3cff */
[----:B-1----:R-:W-:-:S04]  /*29a0*/  SHF.L.U32 R3, R2, 0x1f, RZ ;  /* 0x0000001f02037819 */ /* 0x002fc800000006ff */
[----:B------:R-:W1:Y:S02]  /*29b0*/  SYNCS.PHASECHK.TRANS64.TRYWAIT P0, [UR5], R3 ;  /* 0x00000003ff0075a7 */ /* 0x000e640008001105 */
[----:B-1----:R-:W-:Y:S05]  /*29c0*/  @!P0 BRA `(.L_x_44) ;  /* 0x0000009400348947 */ /* 0x002fea0003800000 */
.L_x_152:
        /* <DEDUP_REMOVED lines=9> */
.L_x_154:
        /* <DEDUP_REMOVED lines=9> */
.L_x_156:
[----:B------:R-:W-:-:S04]  /*2af0*/  UIADD3 UR4, UPT, UPT, UR4, 0x1, URZ ;  /* 0x0000000104047890 */ /* 0x000fc8000fffe0ff */
[----:B------:R-:W-:-:S04]  /*2b00*/  UISETP.NE.AND UP0, UPT, UR4, 0x5, UPT ;  /* 0x000000050400788c */ /* 0x000fc8000bf05270 */
[----:B------:R-:W-:Y:S02]  /*2b10*/  USEL UR5, URZ, 0x1, UP0 ;  /* 0x00000001ff057887 */ /* 0x000fe40008000000 */
[----:B------:R-:W-:-:S04]  /*2b20*/  USEL UR4, UR4, URZ, UP0 ;  /* 0x000000ff04047287 */ /* 0x000fc80008000000 */
[----:B------:R-:W-:Y:S01]  /*2b30*/  ULEA UR4, UR4, UR8, 0x3 ;  /* 0x0000000804047291 */ /* 0x000fe2000f8e18ff */
[----:B-1----:R-:W-:-:S04]  /*2b40*/  LOP3.LUT R3, R2, UR5, RZ, 0x3c, !PT ;  /* 0x0000000502037c12 */ /* 0x002fc8000f8e3cff */
[----:B------:R-:W-:Y:S01]  /*2b50*/  SHF.L.U32 R3, R3, 0x1f, RZ ;  /* 0x0000001f03037819 */ /* 0x000fe200000006ff */
[----:B------:R-:W-:-:S07]  /*2b60*/  IMAD.U32 R0, RZ, RZ, UR4 ;  /* 0x00000004ff007e24 */ /* 0x000fce000f8e00ff */
.L_x_47:
[----:B-1----:R1:W2:Y:S02]  /*2b70*/  SYNCS.PHASECHK.TRANS64.TRYWAIT P0, [R0+URZ], R3 ;  /* 0x00000003000075a7 */ /* 0x0022a400080011ff */
[----:B--2---:R-:W-:Y:S05]  /*2b80*/  @!P0 NANOSLEEP.SYNCS 0x989680 ;  /* 0x009896800000895d */ /* 0x004fea0003900000 */
[----:B------:R-:W2:Y:S02]  /*2b90*/  @!P0 SYNCS.PHASECHK.TRANS64 P0, [R0+URZ], R3 ;  /* 0x00000003000085a7 */ /* 0x000ea400080010ff */
[----:B--2---:R-:W-:Y:S05]  /*2ba0*/  @P0 EXIT ;  /* 0x000000000000094d */ /* 0x004fea0003800000 */
[----:B------:R-:W-:Y:S05]  /*2bb0*/  BRA `(.L_x_47) ;  /* 0xfffffffc00ec7947 */ /* 0x000fea000383ffff */
.L_x_22:
[----:B------:R-:W-:-:S04]  /*2bc0*/  UISETP.NE.AND UP0, UPT, UR45, URZ, UPT ;  /* 0x000000ff2d00728c */ /* 0x000fc8000bf05270 */
[----:B------:R-:W-:-:S09]  /*2bd0*/  UISETP.NE.OR UP0, UPT, UR17, 0x1, UP0 ;  /* 0x000000011100788c */ /* 0x000fd20008705670 */
[----:B------:R-:W-:Y:S05]  /*2be0*/  BRA.U UP0, `(.L_x_48) ;  /* 0x0000000500487547 */ /* 0x000fea000b800000 */
[----:B------:R-:W-:Y:S01]  /*2bf0*/  ISETP.GE.U32.AND P2, PT, R3, 0x4, PT ;  /* 0x000000040300780c */ /* 0x000fe20003f46070 */
[----:B------:R-:W-:Y:S01]  /*2c00*/  IMAD.MOV.U32 R12, RZ, RZ, 0x1 ;  /* 0x00000001ff0c7424 */ /* 0x000fe200078e00ff */
[----:B------:R-:W-:Y:S02]  /*2c10*/  CS2R R10, SRZ ;  /* 0x00000000000a7805 */ /* 0x000fe4000001ff00 */
[----:B------:R-:W-:Y:S01]  /*2c20*/  CS2R R8, SRZ ;  /* 0x0000000000087805 */ /* 0x000fe2000001ff00 */
[----:B------:R-:W-:Y:S01]  /*2c30*/  UMOV UR6, 0x400 ;  /* 0x0000040000067882 */ /* 0x000fe20000000000 */
[----:B------:R-:W-:Y:S01]  /*2c40*/  UMOV UR5, URZ ;  /* 0x000000ff00057c82 */ /* 0x000fe20008000000 */
[----:B------:R-:W-:-:S12]  /*2c50*/  ULEA UR6, UR45, UR6, 0x18 ;  /* 0x000000062d067291 */ /* 0x000fd8000f8ec0ff */
.L_x_52:
[----:B------:R-:W-:Y:S02]  /*2c60*/  LEA R0, R8, UR6, 0x3 ;  /* 0x0000000608007c11 */ /* 0x000fe4000f8e18ff */
[----:B------:R-:W-:-:S03]  /*2c70*/  SHF.L.U32 R5, R9, 0x1f, RZ ;  /* 0x0000001f09057819 */ /* 0x000fc600000006ff */
[----:B------:R-:W-:Y:S01]  /*2c80*/  VIADD R4, R0, 0xf0 ;  /* 0x000000f000047836 */ /* 0x000fe20000000000 */
[----:B------:R-:W1:Y:S02]  /*2c90*/  SYNCS.PHASECHK.TRANS64.TRYWAIT P0, [R0+URZ+0xe0], R5 ;  /* 0x0000e005000075a7 */ /* 0x000e6400080011ff */
[----:B-1----:R-:W-:Y:S05]  /*2ca0*/  @!P0 BRA `(.L_x_49) ;  /* 0x0000009000c48947 */ /* 0x002fea0003800000 */
.L_x_157:
[----:B------:R-:W-:Y:S01]  /*2cb0*/  ULEA UR4, UR5, UR6, 0x3 ;  /* 0x0000000605047291 */ /* 0x000fe2000f8e18ff */
[----:B------:R-:W-:Y:S01]  /*2cc0*/  PRMT R4, RZ, 0x654, R4 ;  /* 0x00000654ff047816 */ /* 0x000fe20000000004 */
[----:B-1----:R-:W-:Y:S01]  /*2cd0*/  @!P2 IMAD.MOV.U32 R5, RZ, RZ, 0x10 ;  /* 0x00000010ff05a424 */ /* 0x002fe200078e00ff */
[----:B------:R-:W-:Y:S01]  /*2ce0*/  SHF.L.U32 R7, R12, 0x1f, RZ ;  /* 0x0000001f0c077819 */ /* 0x000fe200000006ff */
[----:B------:R-:W-:Y:S01]  /*2cf0*/  UIADD3 UR7, UPT, UPT, UR4, 0xa0, URZ ;  /* 0x000000a004077890 */ /* 0x000fe2000fffe0ff */
[----:B------:R1:W-:Y:S05]  /*2d00*/  SYNCS.ARRIVE.TRANS64.RED.A1T0 RZ, [R4+URZ], RZ ;  /* 0x000000ff04ff79a7 */ /* 0x0003ea00081004ff */
[----:B------:R-:W-:Y:S01]  /*2d10*/  IMAD.U32 R0, RZ, RZ, UR7 ;  /* 0x00000007ff007e24 */ /* 0x000fe2000f8e00ff */
[----:B------:R-:W2:Y:S04]  /*2d20*/  SYNCS.PHASECHK.TRANS64.TRYWAIT P0, [UR4+0xb0], R7 ;  /* 0x0000b007ff0075a7 */ /* 0x000ea80008001104 */
[----:B------:R-:W-:Y:S01]  /*2d30*/  PRMT R13, R3, 0x654, R0 ;  /* 0x00000654030d7816 */ /* 0x000fe20000000000 */
[----:B-12---:R-:W-:Y:S06]  /*2d40*/  @!P0 BRA `(.L_x_50) ;  /* 0x0000009000b08947 */ /* 0x006fec0003800000 */
.L_x_159:
[----:B------:R-:W-:Y:S01]  /*2d50*/  ULEA UR8, UR5, UR6, 0x4 ;  /* 0x0000000605087291 */ /* 0x000fe2000f8e20ff */
[----:B------:R-:W-:Y:S01]  /*2d60*/  SEL R2, R13, R2, !P2 ;  /* 0x000000020d027207 */ /* 0x000fe20005000000 */
[----:B------:R-:W-:Y:S01]  /*2d70*/  UIADD3 UR9, UPT, UPT, UR4, 0xa0, URZ ;  /* 0x000000a004097890 */ /* 0x000fe2000fffe0ff */
[----:B-1----:R-:W-:Y:S01]  /*2d80*/  LEA R0, R11, UR6, 0x3 ;  /* 0x000000060b007c11 */ /* 0x002fe2000f8e18ff */
[----:B------:R-:W-:Y:S01]  /*2d90*/  UIADD3 UR8, UPT, UPT, UR8, 0x110, URZ ;  /* 0x0000011008087890 */ /* 0x000fe2000fffe0ff */
[----:B------:R1:W-:Y:S01]  /*2da0*/  @!P2 SYNCS.ARRIVE.TRANS64.RED RZ, [R2+URZ], R5 ;  /* 0x0000000502ffa9a7 */ /* 0x0003e200080004ff */
[----:B------:R-:W-:Y:S01]  /*2db0*/  UIADD3 UR4, UPT, UPT, UR5, 0x1, URZ ;  /* 0x0000000105047890 */ /* 0x000fe2000fffe0ff */
[----:B------:R-:W-:-:S03]  /*2dc0*/  VIADD R8, R8, 0x1 ;  /* 0x0000000108087836 */ /* 0x000fc60000000000 */
[----:B------:R-:W-:Y:S02]  /*2dd0*/  UISETP.NE.AND UP0, UPT, UR4, 0x2, UPT ;  /* 0x000000020400788c */ /* 0x000fe4000bf05270 */
[----:B------:R-:W-:Y:S01]  /*2de0*/  ISETP.NE.AND P0, PT, R8, 0x2, PT ;  /* 0x000000020800780c */ /* 0x000fe20003f05270 */
[----:B------:R-:W-:Y:S06]  /*2df0*/  UGETNEXTWORKID.BROADCAST [UR8], [UR9] ;  /* 0x00000000080073ca */ /* 0x000fec0008000100 */
[----:B------:R-:W-:Y:S02]  /*2e00*/  USEL UR7, URZ, 0x1, UP0 ;  /* 0x00000001ff077887 */ /* 0x000fe40008000000 */
[----:B------:R-:W-:-:S04]  /*2e10*/  USEL UR5, UR4, URZ, UP0 ;  /* 0x000000ff04057287 */ /* 0x000fc80008000000 */
[----:B------:R-:W-:Y:S02]  /*2e20*/  LOP3.LUT R12, R12, UR7, RZ, 0x3c, !PT ;  /* 0x000000070c0c7c12 */ /* 0x000fe4000f8e3cff */
[----:B-1----:R-:W-:-:S04]  /*2e30*/  SHF.L.U32 R5, R10, 0x1f, RZ ;  /* 0x0000001f0a057819 */ /* 0x002fc800000006ff */
[----:B------:R-:W1:Y:S02]  /*2e40*/  SYNCS.PHASECHK.TRANS64.TRYWAIT P1, [R0+URZ+0xa0], R5 ;  /* 0x0000a005000075a7 */ /* 0x000e6400080211ff */
[----:B-1----:R-:W-:Y:S05]  /*2e50*/  @!P1 BRA `(.L_x_51) ;  /* 0x0000009000849947 */ /* 0x002fea0003800000 */
.L_x_160:
[C---:B------:R-:W-:Y:S01]  /*2e60*/  LEA R4, R11.reuse, UR6, 0x4 ;  /* 0x000000060b047c11 */ /* 0x040fe2000f8e20ff */
[----:B-1----:R-:W-:Y:S01]  /*2e70*/  VIADD R0, R0, 0xb0 ;  /* 0x000000b000007836 */ /* 0x002fe20000000000 */
[----:B------:R-:W-:Y:S01]  /*2e80*/  SEL R8, R8, RZ, P0 ;  /* 0x000000ff08087207 */ /* 0x000fe20000000000 */
[----:B------:R-:W-:-:S03]  /*2e90*/  VIADD R11, R11, 0x1 ;  /* 0x000000010b0b7836 */ /* 0x000fc60000000000 */
[----:B------:R-:W1:Y:S01]  /*2ea0*/  LDS.128 R4, [R4+0x110] ;  /* 0x0001100004047984 */ /* 0x000e620000000c00 */
[----:B------:R-:W-:Y:S02]  /*2eb0*/  PRMT R0, RZ, 0x654, R0 ;  /* 0x00000654ff007816 */ /* 0x000fe40000000000 */
[C---:B------:R-:W-:Y:S01]  /*2ec0*/  ISETP.NE.AND P1, PT, R11.reuse, 0x2, PT ;  /* 0x000000020b00780c */ /* 0x040fe20003f25270 */
[----:B------:R-:W-:Y:S01]  /*2ed0*/  @!PT LDS RZ, [RZ] ;  /* 0x00000000fffff984 */ /* 0x000fe20000000800 */
[----:B------:R-:W-:Y:S01]  /*2ee0*/  @!PT LDS RZ, [RZ] ;  /* 0x00000000fffff984 */ /* 0x000fe20000000800 */
[----:B------:R-:W-:Y:S01]  /*2ef0*/  @!PT LDS RZ, [RZ] ;  /* 0x00000000fffff984 */ /* 0x000fe20000000800 */
[----:B------:R-:W-:Y:S01]  /*2f00*/  @!PT LDS RZ, [RZ] ;  /* 0x00000000fffff984 */ /* 0x000fe20000000800 */
[----:B------:R2:W-:Y:S06]  /*2f10*/  MEMBAR.ALL.CTA ;  /* 0x0000000000007992 */ /* 0x0005ec0000008000 */
[----:B--2---:R-:W2:Y:S01]  /*2f20*/  FENCE.VIEW.ASYNC.S ;  /* 0x00000000000073c6 */ /* 0x004ea20000000000 */
[----:B------:R-:W-:Y:S01]  /*2f30*/  SEL R11, R11, RZ, P1 ;  /* 0x000000ff0b0b7207 */ /* 0x000fe20000800000 */
[----:B--2---:R2:W-:Y:S01]  /*2f40*/  SYNCS.ARRIVE.TRANS64.RED.A1T0 RZ, [R0+URZ], RZ ;  /* 0x000000ff00ff79a7 */ /* 0x0045e200081004ff */
[----:B-1----:R-:W-:-:S02]  /*2f50*/  LOP3.LUT P3, RZ, R6, 0x1, RZ, 0xc0, !PT ;  /* 0x0000000106ff7812 */ /* 0x002fc4000786c0ff */
[----:B------:R-:W-:-:S04]  /*2f60*/  SEL R5, RZ, 0x1, P1 ;  /* 0x00000001ff057807 */ /* 0x000fc80000800000 */
[----:B------:R-:W-:Y:S02]  /*2f70*/  LOP3.LUT R10, R10, R5, RZ, 0x3c, !PT ;  /* 0x000000050a0a7212 */ /* 0x000fe400078e3cff */
[----:B--2---:R-:W-:-:S04]  /*2f80*/  SEL R0, RZ, 0x1, P0 ;  /* 0x00000001ff007807 */ /* 0x004fc80000000000 */
[----:B------:R-:W-:Y:S01]  /*2f90*/  LOP3.LUT R9, R9, R0, RZ, 0x3c, !PT ;  /* 0x0000000009097212 */ /* 0x000fe200078e3cff */
[----:B------:R-:W-:Y:S06]  /*2fa0*/  @P3 BRA `(.L_x_52) ;  /* 0xfffffffc002c3947 */ /* 0x000fec000383ffff */
[----:B------:R-:W-:Y:S01]  /*2fb0*/  ULEA UR4, UR5, UR6, 0x3 ;  /* 0x0000000605047291 */ /* 0x000fe2000f8e18ff */
[----:B------:R-:W-:-:S08]  /*2fc0*/  SHF.L.U32 R3, R12, 0x1f, RZ ;  /* 0x0000001f0c037819 */ /* 0x000fd000000006ff */
[----:B------:R-:W1:Y:S02]  /*2fd0*/  SYNCS.PHASECHK.TRANS64 P0, [UR4+0xb0], R3 ;  /* 0x0000b003ff0075a7 */ /* 0x000e640008001004 */
[----:B-1----:R-:W-:Y:S05]  /*2fe0*/  @P0 BRA `(.L_x_53) ;  /* 0x0000000000080947 */ /* 0x002fea0003800000 */
[----:B------:R-:W1:Y:S02]  /*2ff0*/  SYNCS.PHASECHK.TRANS64.TRYWAIT P0, [UR4+0xb0], R3 ;  /* 0x0000b003ff0075a7 */ /* 0x000e640008001104 */
[----:B-1----:R-:W-:Y:S05]  /*3000*/  @!P0 BRA `(.L_x_54) ;  /* 0x00000090002c8947 */ /* 0x002fea0003800000 */
.L_x_53:
[----:B------:R-:W-:-:S04]  /*3010*/  UIADD3 UR7, UPT, UPT, UR5, 0x1, URZ ;  /* 0x0000000105077890 */ /* 0x000fc8000fffe0ff */
[----:B------:R-:W-:-:S04]  /*3020*/  UISETP.NE.AND UP0, UPT, UR7, 0x2, UPT ;  /* 0x000000020700788c */ /* 0x000fc8000bf05270 */
[----:B------:R-:W-:Y:S02]  /*3030*/  USEL UR8, URZ, 0x1, UP0 ;  /* 0x00000001ff087887 */ /* 0x000fe40008000000 */
[----:B------:R-:W-:-:S04]  /*3040*/  USEL UR7, UR7, URZ, UP0 ;  /* 0x000000ff07077287 */ /* 0x000fc80008000000 */
[----:B------:R-:W-:Y:S01]  /*3050*/  ULEA UR7, UR7, UR6, 0x3 ;  /* 0x0000000607077291 */ /* 0x000fe2000f8e18ff */
[----:B-1----:R-:W-:-:S04]  /*3060*/  LOP3.LUT R3, R12, UR8, RZ, 0x3c, !PT ;  /* 0x000000080c037c12 */ /* 0x002fc8000f8e3cff */
[----:B------:R-:W-:-:S04]  /*3070*/  SHF.L.U32 R0, R3, 0x1f, RZ ;  /* 0x0000001f03007819 */ /* 0x000fc800000006ff */
[----:B------:R-:W1:Y:S02]  /*3080*/  SYNCS.PHASECHK.TRANS64 P0, [UR7+0xb0], R0 ;  /* 0x0000b000ff0075a7 */ /* 0x000e640008001007 */
[----:B-1----:R-:W-:Y:S05]  /*3090*/  @P0 EXIT ;  /* 0x000000000000094d */ /* 0x002fea0003800000 */
[----:B------:R-:W-:Y:S02]  /*30a0*/  SHF.L.U32 R3, R3, 0x1f, RZ ;  /* 0x0000001f03037819 */ /* 0x000fe400000006ff */
[----:B------:R-:W-:-:S07]  /*30b0*/  MOV R0, UR7 ;  /* 0x0000000700007c02 */ /* 0x000fce0008000f00 */
.L_x_55:
[----:B-1----:R1:W2:Y:S02]  /*30c0*/  SYNCS.PHASECHK.TRANS64.TRYWAIT P0, [R0+URZ+0xb0], R3 ;  /* 0x0000b003000075a7 */ /* 0x0022a400080011ff */
[----:B--2---:R-:W-:Y:S05]  /*30d0*/  @!P0 NANOSLEEP.SYNCS 0x989680 ;  /* 0x009896800000895d */ /* 0x004fea0003900000 */
[----:B------:R-:W2:Y:S02]  /*30e0*/  @!P0 SYNCS.PHASECHK.TRANS64 P0, [R0+URZ+0xb0], R3 ;  /* 0x0000b003000085a7 */ /* 0x000ea400080010ff */
[----:B--2---:R-:W-:Y:S05]  /*30f0*/  @P0 EXIT ;  /* 0x000000000000094d */ /* 0x004fea0003800000 */
[----:B------:R-:W-:Y:S05]  /*3100*/  BRA `(.L_x_55) ;  /* 0xfffffffc00ec7947 */ /* 0x000fea000383ffff */
.L_x_48:
[----:B------:R-:W-:Y:S05]  /*3110*/  BRA.U UP4, `(.L_x_56) ;  /* 0x0000001104587547 */ /* 0x000fea000b800000 */
[----:B------:R-:W-:Y:S01]  /*3120*/  UMOV UR4, 0x40 ;  /* 0x0000004000047882 */ /* 0x000fe20000000000 */
[----:B------:R-:W-:Y:S01]  /*3130*/  NOP ;  /* 0x0000000000007918 */ /* 0x000fe20000000000 */
[----:B------:R-:W-:Y:S01]  /*3140*/  ULEA UR5, UR45, UR4, 0x18 ;  /* 0x000000042d057291 */ /* 0x000fe2000f8ec0ff */
[----:B------:R-:W-:Y:S02]  /*3150*/  UMOV UR6, 0x400 ;  /* 0x0000040000067882 */ /* 0x000fe40000000000 */
[----:B------:R-:W-:-:S06]  /*3160*/  ULEA UR6, UR45, UR6, 0x18 ;  /* 0x000000062d067291 */ /* 0x000fcc000f8ec0ff */
[----:B------:R-:W1:Y:S02]  /*3170*/  LDS.U8 R3, [UR5+0x1c] ;  /* 0x00001c05ff037984 */ /* 0x000e640008000000 */
[----:B-1----:R-:W-:-:S13]  /*3180*/  ISETP.NE.AND P0, PT, R3, RZ, PT ;  /* 0x000000ff0300720c */ /* 0x002fda0003f05270 */
[----:B------:R-:W-:Y:S05]  /*3190*/  @P0 BRA `(.L_x_57) ;  /* 0x0000000400080947 */ /* 0x000fea0003800000 */
[----:B------:R-:W-:Y:S02]  /*31a0*/  UISETP.NE.U32.AND UP1, UPT, UR33, 0x1, UPT ;  /* 0x000000012100788c */ /* 0x000fe4000bf25070 */
[----:B------:R-:W-:-:S07]  /*31b0*/  UIADD3 UR7, UPT, UPT, UR5, 0x8, URZ ;  /* 0x0000000805077890 */ /* 0x000fce000fffe0ff */
[----:B------:R-:W-:Y:S05]  /*31c0*/  BRA.U !UP1, `(.L_x_58) ;  /* 0x00000001099c7547 */ /* 0x000fea000b800000 */
[----:B------:R-:W-:Y:S01]  /*31d0*/  ELECT P0, URZ, PT ;  /* 0x0000000000ff782f */ /* 0x000fe20003800000 */
[----:B------:R-:W-:-:S12]  /*31e0*/  BSSY B0, `(.L_x_58) ;  /* 0x0000025000007945 */ /* 0x000fd80003800000 */
[----:B------:R-:W-:Y:S05]  /*31f0*/  @!P0 BRA `(.L_x_59) ;  /* 0x00000000008c8947 */ /* 0x000fea0003800000 */
[----:B------:R-:W-:-:S05]  /*3200*/  UMOV UR4, 0x10 ;  /* 0x0000001000047882 */ /* 0x000fca0000000000 */
[----:B------:R-:W-:Y:S04]  /*3210*/  DEPBAR.LE SB1, 0x36 ;  /* 0x00009d800000791a */ /* 0x000fe80000000000 */
[----:B------:R-:W1:Y:S02]  /*3220*/  UTCATOMSWS.2CTA.FIND_AND_SET.ALIGN UP0, UR4, UR4 ;  /* 0x00000004000475e3 */ /* 0x000e640008200800 */
[----:B-1----:R-:W-:Y:S01]  /*3230*/  MOV R10, UR4 ;  /* 0x00000004000a7c02 */ /* 0x002fe20008000f00 */
[----:B------:R-:W-:Y:S06]  /*3240*/  BRA.U UP0, `(.L_x_60) ;  /* 0x0000000100187547 */ /* 0x000fec000b800000 */
.L_x_61:
[----:B------:R-:W-:Y:S05]  /*3250*/  NANOSLEEP 0x64 ;  /* 0x000000640000795d */ /* 0x000fea0003800000 */
[----:B------:R-:W-:-:S05]  /*3260*/  UMOV UR4, 0x10 ;  /* 0x0000001000047882 */ /* 0x000fca0000000000 */
[----:B------:R-:W-:Y:S04]  /*3270*/  DEPBAR.LE SB1, 0x36 ;  /* 0x00009d800000791a */ /* 0x000fe80000000000 */
[----:B------:R-:W1:Y:S02]  /*3280*/  UTCATOMSWS.2CTA.FIND_AND_SET.ALIGN UP0, UR4, UR4 ;  /* 0x00000004000475e3 */ /* 0x000e640008200800 */
[----:B-1----:R-:W-:Y:S01]  /*3290*/  MOV R10, UR4 ;  /* 0x00000004000a7c02 */ /* 0x002fe20008000f00 */
[----:B------:R-:W-:Y:S05]  /*32a0*/  BRA.U !UP0, `(.L_x_61) ;  /* 0xfffffffd08e87547 */ /* 0x000fea000b83ffff */
.L_x_60:
[----:B------:R-:W1:Y:S01]  /*32b0*/  LDS R6, [UR5+0x10] ;  /* 0x00001005ff067984 */ /* 0x000e620008000800 */
[----:B------:R-:W-:Y:S01]  /*32c0*/  IMAD.U32 R3, RZ, RZ, UR6 ;  /* 0x00000006ff037e24 */ /* 0x000fe2000f8e00ff */
[----:B------:R-:W-:-:S03]  /*32d0*/  MOV R4, UR34 ;  /* 0x0000002200047c02 */ /* 0x000fc60008000f00 */
[----:B------:R-:W-:Y:S01]  /*32e0*/  VIADD R3, R3, 0x130 ;  /* 0x0000013003037836 */ /* 0x000fe20000000000 */
[----:B-1----:R-:W-:-:S04]  /*32f0*/  SHF.L.U32 R6, R6, 0x1f, RZ ;  /* 0x0000001f06067819 */ /* 0x002fc800000006ff */
[----:B------:R-:W1:Y:S02]  /*3300*/  SYNCS.PHASECHK.TRANS64.TRYWAIT P0, [UR5+0x8], R6 ;  /* 0x00000806ff0075a7 */ /* 0x000e640008001105 */
[----:B-1----:R-:W-:Y:S05]  /*3310*/  @P0 BRA `(.L_x_62) ;  /* 0x0000000000080947 */ /* 0x002fea0003800000 */
[----:B------:R-:W1:Y:S02]  /*3320*/  SYNCS.PHASECHK.TRANS64.TRYWAIT P0, [UR5+0x8], R6 ;  /* 0x00000806ff0075a7 */ /* 0x000e640008001105 */
[----:B-1----:R-:W-:Y:S05]  /*3330*/  @!P0 BRA `(.L_x_63) ;  /* 0x0000008c00788947 */ /* 0x002fea0003800000 */
.L_x_62:
[----:B------:R-:W-:Y:S01]  /*3340*/  PRMT R4, R4, 0x654, R3 ;  /* 0x0000065404047816 */ /* 0x000fe20000000003 */
[----:B------:R-:W-:Y:S01]  /*3350*/  HFMA2 R3, -RZ, RZ, 0, 5.9604644775390625e-08 ;  /* 0x00000001ff037431 */ /* 0x000fe200000001ff */
[----:B------:R-:W-:Y:S01]  /*3360*/  UPRMT UR4, UR34, 0x654, UR7 ;  /* 0x0000065422047896 */ /* 0x000fe20008000007 */
[----:B------:R-:W-:Y:S02]  /*3370*/  IMAD.MOV.U32 R7, RZ, RZ, 0xffff ;  /* 0x0000ffffff077424 */ /* 0x000fe400078e00ff */
[----:B-1----:R-:W-:Y:S02]  /*3380*/  IMAD.MOV.U32 R6, RZ, RZ, 0x4 ;  /* 0x00000004ff067424 */ /* 0x002fe400078e00ff */
[----:B------:R-:W-:Y:S01]  /*3390*/  IMAD.SHL.U32 R9, R10, 0x20, RZ ;  /* 0x000000200a097824 */ /* 0x000fe200078e00ff */
[----:B------:R-:W-:Y:S02]  /*33a0*/  MOV R5, UR4 ;  /* 0x0000000400057c02 */ /* 0x000fe40008000f00 */
[-C--:B------:R-:W-:Y:S01]  /*33b0*/  SHF.L.U32 R8, R7, R10.reuse, RZ ;  /* 0x0000000a07087219 */ /* 0x080fe200000006ff */
[----:B------:R1:W-:Y:S01]  /*33c0*/  SYNCS.ARRIVE.TRANS64.RED RZ, [UR4], R6 ;  /* 0x00000006ffff79a7 */ /* 0x0003e20008000404 */
[----:B------:R-:W-:Y:S01]  /*33d0*/  SHF.L.U32 R7, R3, R10, RZ ;  /* 0x0000000a03077219 */ /* 0x000fe200000006ff */
[----:B------:R1:W-:Y:S04]  /*33e0*/  STS [UR6+0x130], R9 ;  /* 0x00013009ff007988 */ /* 0x0003e80008000806 */
[----:B------:R1:W-:Y:S04]  /*33f0*/  STAS [R4.64], R10 ;  /* 0x0000000a04007dbd */ /* 0x0003e8000c0008ff */
[----:B------:R1:W-:Y:S04]  /*3400*/  ATOMS.OR RZ, [UR5+0x14], R8 ;  /* 0x00001408ffff798c */ /* 0x0003e8000b000005 */
[----:B------:R1:W-:Y:S04]  /*3410*/  ATOMS.OR RZ, [UR5+0x18], R7 ;  /* 0x00001807ffff798c */ /* 0x0003e8000b000005 */
[----:B------:R1:W-:Y:S02]  /*3420*/  ATOMS.XOR RZ, [UR5+0x10], R3 ;  /* 0x00001003ffff798c */ /* 0x0003e4000b800005 */
.L_x_59:
[----:B------:R-:W-:Y:S05]  /*3430*/  BSYNC B0 ;  /* 0x0000000000007941 */ /* 0x000fea0003800000 */
.L_x_58:
[----:B------:R-:W-:Y:S05]  /*3440*/  BRA.U UP1, `(.L_x_64) ;  /* 0x00000001016c7547 */ /* 0x000fea000b800000 */
[----:B------:R-:W-:-:S03]  /*3450*/  UMOV UR4, 0xffffffff ;  /* 0xffffffff00047882 */ /* 0x000fc60000000000 */
[----:B------:R-:W-:Y:S05]  /*3460*/  BRA.DIV UR4, `(.L_x_65) ;  /* 0x0000008e04447947 */ /* 0x000fea000b800000 */
[----:B------:R-:W-:-:S13]  /*3470*/  ELECT P0, URZ, PT ;  /* 0x0000000000ff782f */ /* 0x000fda0003800000 */
.L_x_164:
[----:B------:R-:W-:Y:S05]  /*3480*/  @!P0 BRA `(.L_x_64) ;  /* 0x00000000005c8947 */ /* 0x000fea0003800000 */
[----:B-1----:R-:W1:Y:S02]  /*3490*/  LDS R4, [UR5+0x10] ;  /* 0x00001005ff047984 */ /* 0x002e640008000800 */
[----:B-1----:R-:W-:-:S04]  /*34a0*/  SHF.L.U32 R4, R4, 0x1f, RZ ;  /* 0x0000001f04047819 */ /* 0x002fc800000006ff */
[----:B------:R-:W1:Y:S02]  /*34b0*/  SYNCS.PHASECHK.TRANS64.TRYWAIT P0, [UR5+0x8], R4 ;  /* 0x00000804ff0075a7 */ /* 0x000e640008001105 */
[----:B-1----:R-:W-:Y:S05]  /*34c0*/  @P0 BRA `(.L_x_66) ;  /* 0x0000000000080947 */ /* 0x002fea0003800000 */
[----:B------:R-:W1:Y:S02]  /*34d0*/  SYNCS.PHASECHK.TRANS64.TRYWAIT P0, [UR5+0x8], R4 ;  /* 0x00000804ff0075a7 */ /* 0x000e640008001105 */
[----:B-1----:R-:W-:Y:S05]  /*34e0*/  @!P0 BRA `(.L_x_67) ;  /* 0x0000008c00488947 */ /* 0x002fea0003800000 */
.L_x_66:
[----:B------:R-:W2:Y:S01]  /*34f0*/  LDS R6, [UR6+0x130] ;  /* 0x00013006ff067984 */ /* 0x000ea20008000800 */
[----:B-1----:R-:W-:Y:S02]  /*3500*/  HFMA2 R3, -RZ, RZ, 0, 5.9604644775390625e-08 ;  /* 0x00000001ff037431 */ /* 0x002fe400000001ff */
[----:B------:R-:W-:Y:S01]  /*3510*/  IMAD.MOV.U32 R4, RZ, RZ, 0xffff ;  /* 0x0000ffffff047424 */ /* 0x000fe200078e00ff */
[----:B------:R-:W-:Y:S01]  /*3520*/  UPRMT UR4, UR34, 0x654, UR7 ;  /* 0x0000065422047896 */ /* 0x000fe20008000007 */
[----:B--2---:R-:W-:-:S03]  /*3530*/  IMAD.SHL.U32 R5, R6, 0x20, RZ ;  /* 0x0000002006057824 */ /* 0x004fc600078e00ff */
[-C--:B------:R-:W-:Y:S02]  /*3540*/  SHF.L.U32 R4, R4, R6.reuse, RZ ;  /* 0x0000000604047219 */ /* 0x080fe400000006ff */
[----:B------:R-:W-:Y:S01]  /*3550*/  SHF.L.U32 R6, R3, R6, RZ ;  /* 0x0000000603067219 */ /* 0x000fe200000006ff */
[----:B------:R2:W-:Y:S04]  /*3560*/  STS [UR6+0x130], R5 ;  /* 0x00013005ff007988 */ /* 0x0005e80008000806 */
[----:B------:R2:W-:Y:S04]  /*3570*/  ATOMS.OR RZ, [UR5+0x14], R4 ;  /* 0x00001404ffff798c */ /* 0x0005e8000b000005 */
[----:B------:R2:W-:Y:S01]  /*3580*/  ATOMS.OR RZ, [UR5+0x18], R6 ;  /* 0x00001806ffff798c */ /* 0x0005e2000b000005 */
[----:B------:R-:W-:Y:S03]  /*3590*/  SYNCS.ARRIVE.TRANS64.RED.A1T0 RZ, [UR4], RZ ;  /* 0x000000ffffff79a7 */ /* 0x000fe60008100404 */
[----:B------:R2:W-:Y:S01]  /*35a0*/  ATOMS.XOR RZ, [UR5+0x10], R3 ;  /* 0x00001003ffff798c */ /* 0x0005e2000b800005 */
[----:B------:R-:W-:Y:S05]  /*35b0*/  BRA `(.L_x_64) ;  /* 0x0000000000107947 */ /* 0x000fea0003800000 */
.L_x_57:
[----:B------:R-:W-:Y:S02]  /*35c0*/  MOV R3, 0xffffffff ;  /* 0xffffffff00037802 */ /* 0x000fe40000000f00 */
[----:B------:R-:W-:-:S03]  /*35d0*/  MOV R4, 0x3600 ;  /* 0x0000360000047802 */ /* 0x000fc60000000f00 */
[----:B------:R1:W-:Y:S04]  /*35e0*/  STS [UR6+0x130], R3 ;  /* 0x00013003ff007988 */ /* 0x0003e80008000806 */
[----:B-1---5:R-:W-:Y:S05]  /*35f0*/  CALL.REL.NOINC `($__internal_1_$__cuda_sm10x_tcgen05_guardrail_trap_phase_invalid_during_alloc) ;  /* 0x0000009000e87944 */ /* 0x022fea0003c00000 */
.L_x_64:
[----:B------:R-:W-:Y:S05]  /*3600*/  WARPSYNC.ALL ;  /* 0x0000000000007948 */ /* 0x000fea0003800000 */
[----:B------:R-:W3:Y:S01]  /*3610*/  S2UR UR4, SR_CgaCtaId ;  /* 0x00000000000479c3 */ /* 0x000ee20000008800 */
[----:B------:R-:W-:Y:S01]  /*3620*/  UMOV UR17, 0x400 ;  /* 0x0000040000117882 */ /* 0x000fe20000000000 */
[----:B------:R-:W-:-:S06]  /*3630*/  NOP ;  /* 0x0000000000007918 */ /* 0x000fcc0000000000 */
[----:B------:R-:W-:Y:S06]  /*3640*/  BAR.ARV 0x6, 0xa0 ;  /* 0x0182800000007b1d */ /* 0x000fec0000002000 */
[----:B------:R-:W4:Y:S01]  /*3650*/  LDCU UR6, c[0x0][0x38c] ;  /* 0x00007180ff0677ac */ /* 0x000f220008000800 */
[----:B------:R-:W-:Y:S01]  /*3660*/  LOP3.LUT R0, R0, 0xffff, RZ, 0xc0, !PT ;  /* 0x0000ffff00007812 */ /* 0x000fe200078ec0ff */
[----:B-1----:R-:W-:Y:S01]  /*3670*/  IMAD.MOV.U32 R9, RZ, RZ, 0x1 ;  /* 0x00000001ff097424 */ /* 0x002fe200078e00ff */
[----:B------:R-:W-:Y:S01]  /*3680*/  LOP3.LUT R2, R2, 0xffff, RZ, 0xc0, !PT ;  /* 0x0000ffff02027812 */ /* 0x000fe200078ec0ff */
[----:B------:R-:W-:Y:S01]  /*3690*/  IMAD.MOV.U32 R8, RZ, RZ, RZ ;  /* 0x000000ffff087224 */ /* 0x000fe200078e00ff */
[----:B------:R-:W-:Y:S01]  /*36a0*/  R2UR UR30, R0 ;  /* 0x00000000001e72ca */ /* 0x000fe200000e0000 */
[----:B------:R-:W-:Y:S01]  /*36b0*/  UMOV UR24, URZ ;  /* 0x000000ff00187c82 */ /* 0x000fe20008000000 */
[----:B------:R-:W-:Y:S01]  /*36c0*/  R2UR UR20, R2 ;  /* 0x00000000021472ca */ /* 0x000fe200000e0000 */
[----:B------:R-:W-:Y:S01]  /*36d0*/  UMOV UR15, URZ ;  /* 0x000000ff000f7c82 */ /* 0x000fe20008000000 */
[----:B------:R-:W-:Y:S01]  /*36e0*/  UMOV UR14, URZ ;  /* 0x000000ff000e7c82 */ /* 0x000fe20008000000 */
[----:B---3--:R-:W-:-:S02]  /*36f0*/  ULEA UR17, UR4, UR17, 0x18 ;  /* 0x0000001104117291 */ /* 0x008fc4000f8ec0ff */
[----:B------:R-:W-:Y:S02]  /*3700*/  UISETP.NE.AND UP3, UPT, UR33, URZ, UPT ;  /* 0x000000ff2100728c */ /* 0x000fe4000bf65270 */
[----:B------:R-:W-:Y:S02]  /*3710*/  UIADD3 UR5, UPT, UPT, UR17, 0xc400, URZ ;  /* 0x0000c40011057890 */ /* 0x000fe4000fffe0ff */
[----:B------:R-:W-:Y:S02]  /*3720*/  UIADD3 UR4, UPT, UPT, UR17, 0x16400, URZ ;  /* 0x0001640011047890 */ /* 0x000fe4000fffe0ff */
[----:B----4-:R-:W-:Y:S01]  /*3730*/  UIADD3 UR6, UPT, UPT, UR6, 0x3f, URZ ;  /* 0x0000003f06067890 */ /* 0x010fe2000fffe0ff */
[----:B--2---:R-:W1:Y:S01]  /*3740*/  LDS R3, [UR17+0x130] ;  /* 0x00013011ff037984 */ /* 0x004e620008000800 */
[----:B------:R-:W-:Y:S02]  /*3750*/  USHF.R.U32.HI UR5, URZ, 0x4, UR5 ;  /* 0x00000004ff057899 */ /* 0x000fe40008011605 */
[----:B------:R-:W-:-:S02]  /*3760*/  USHF.R.S32.HI UR25, URZ, 0x1f, UR6 ;  /* 0x0000001fff197899 */ /* 0x000fc40008011406 */
[----:B------:R-:W-:Y:S02]  /*3770*/  USHF.R.U32.HI UR4, URZ, 0x4, UR4 ;  /* 0x00000004ff047899 */ /* 0x000fe40008011604 */
[----:B------:R-:W-:Y:S02]  /*3780*/  ULEA.HI UR25, UR25, UR6, URZ, 0x6 ;  /* 0x0000000619197291 */ /* 0x000fe4000f8f30ff */
[----:B------:R-:W-:Y:S02]  /*3790*/  ULOP3.LUT UR5, UR5, 0x3fff, URZ, 0xc0, !UPT ;  /* 0x00003fff05057892 */ /* 0x000fe4000f8ec0ff */
[----:B------:R-:W-:Y:S02]  /*37a0*/  USHF.R.S32.HI UR25, URZ, 0x6, UR25 ;  /* 0x00000006ff197899 */ /* 0x000fe40008011419 */
[----:B------:R-:W-:Y:S02]  /*37b0*/  ULOP3.LUT UR22, UR4, 0x3fff, URZ, 0xc0, !UPT ;  /* 0x00003fff04167892 */ /* 0x000fe4000f8ec0ff */
[----:B------:R-:W-:-:S02]  /*37c0*/  UISETP.LT.AND UP0, UPT, UR25, 0x1, UPT ;  /* 0x000000011900788c */ /* 0x000fc4000bf01270 */
[----:B------:R-:W-:Y:S02]  /*37d0*/  ULOP3.LUT UR21, UR5, 0x10000, URZ, 0xfc, !UPT ;  /* 0x0001000005157892 */ /* 0x000fe4000f8efcff */
[----:B------:R-:W-:Y:S02]  /*37e0*/  ULOP3.LUT UR22, UR22, 0x10000, URZ, 0xfc, !UPT ;  /* 0x0001000016167892 */ /* 0x000fe4000f8efcff */
[----:B------:R-:W-:Y:S01]  /*37f0*/  USEL UR31, UR25, 0x1, !UP0 ;  /* 0x00000001191f7887 */ /* 0x000fe2000c000000 */
[----:B------:R-:W-:Y:S01]  /*3800*/  UMOV UR28, 0x0 ;  /* 0x00000000001c7882 */ /* 0x000fe20000000000 */
[----:B------:R-:W-:Y:S01]  /*3810*/  UMOV UR29, 0x10400490 ;  /* 0x10400490001d7882 */ /* 0x000fe20000000000 */
[----:B------:R-:W-:Y:S01]  /*3820*/  UMOV UR26, 0x0 ;  /* 0x00000000001a7882 */ /* 0x000fe20000000000 */
[----:B------:R-:W-:Y:S01]  /*3830*/  UMOV UR27, 0x10400490 ;  /* 0x10400490001b7882 */ /* 0x000fe20000000000 */
[----:B-1----:R-:W-:Y:S02]  /*3840*/  R2UR UR32, R3 ;  /* 0x00000000032072ca */ /* 0x002fe400000e0000 */
[----:B------:R-:W-:-:S13]  /*3850*/  CS2R R2, SRZ ;  /* 0x0000000000027805 */ /* 0x000fda000001ff00 */
.L_x_75:
[C---:B------:R-:W-:Y:S02]  /*3860*/  LEA R0, R8.reuse, UR17, 0x3 ;  /* 0x0000001108007c11 */ /* 0x040fe4000f8e18ff */
[----:B------:R-:W-:Y:S02]  /*3870*/  SHF.L.U32 R5, R3, 0x1f, RZ ;  /* 0x0000001f03057819 */ /* 0x000fe400000006ff */
[----:B------:R-:W-:Y:S02]  /*3880*/  LEA R4, R8, UR17, 0x4 ;  /* 0x0000001108047c11 */ /* 0x000fe4000f8e20ff */
[----:B------:R-:W1:Y:S02]  /*3890*/  SYNCS.PHASECHK.TRANS64.TRYWAIT P0, [R0+URZ+0xa0], R5 ;  /* 0x0000a005000075a7 */ /* 0x000e6400080011ff */
[----:B-1-3--:R-:W-:Y:S05]  /*38a0*/  @!P0 BRA `(.L_x_68) ;  /* 0x0000008800708947 */ /* 0x00afea0003800000 */
.L_x_165:
[----:B-1----:R-:W1:Y:S01]  /*38b0*/  LDS.128 R4, [R4+0x110] ;  /* 0x0001100004047984 */ /* 0x002e620000000c00 */
[----:B------:R-:W-:Y:S02]  /*38c0*/  VIADD R0, R0, 0xb0 ;  /* 0x000000b000007836 */ /* 0x000fe40000000000 */
[----:B------:R-:W-:Y:S01]  /*38d0*/  VIADD R8, R8, 0x1 ;  /* 0x0000000108087836 */ /* 0x000fe20000000000 */
[----:B------:R-:W-:Y:S01]  /*38e0*/  @!PT LDS RZ, [RZ] ;  /* 0x00000000fffff984 */ /* 0x000fe20000000800 */
[----:B------:R-:W-:Y:S01]  /*38f0*/  @!PT LDS RZ, [RZ] ;  /* 0x00000000fffff984 */ /* 0x000fe20000000800 */
[----:B------:R-:W-:Y:S01]  /*3900*/  @!PT LDS RZ, [RZ] ;  /* 0x00000000fffff984 */ /* 0x000fe20000000800 */
[----:B------:R-:W-:Y:S01]  /*3910*/  @!PT LDS RZ, [RZ] ;  /* 0x00000000fffff984 */ /* 0x000fe20000000800 */
[----:B------:R2:W-:Y:S06]  /*3920*/  MEMBAR.ALL.CTA ;  /* 0x0000000000007992 */ /* 0x0005ec0000008000 */
[----:B--2---:R-:W2:Y:S01]  /*3930*/  FENCE.VIEW.ASYNC.S ;  /* 0x00000000000073c6 */ /* 0x004ea20000000000 */
[----:B------:R-:W-:-:S04]  /*3940*/  PRMT R0, RZ, 0x654, R0 ;  /* 0x00000654ff007816 */ /* 0x000fc80000000000 */
[----:B--2---:R2:W-:Y:S01]  /*3950*/  SYNCS.ARRIVE.TRANS64.RED.A1T0 RZ, [R0+URZ], RZ ;  /* 0x000000ff00ff79a7 */ /* 0x0045e200081004ff */
[----:B-1----:R-:W-:Y:S01]  /*3960*/  LOP3.LUT P1, RZ, R6, 0x1, RZ, 0xc0, !PT ;  /* 0x0000000106ff7812 */ /* 0x002fe2000782c0ff */
[----:B--2---:R-:W-:-:S12]  /*3970*/  BRA.U UP3, `(.L_x_69) ;  /* 0x0000000103e07547 */ /* 0x004fd8000b800000 */
[----:B------:R-:W1:Y:S01]  /*3980*/  LDCU UR4, c[0x0][0x38c] ;  /* 0x00007180ff0477ac */ /* 0x000e620008000800 */
[----:B------:R-:W-:Y:S02]  /*3990*/  PLOP3.LUT P2, PT, PT, PT, PT, 0x80, 0x8 ;  /* 0x000000000008781c */ /* 0x000fe40003f4f070 */
[----:B------:R-:W-:Y:S01]  /*39a0*/  SHF.L.U32 R5, R9, 0x1f, RZ ;  /* 0x0000001f09057819 */ /* 0x000fe200000006ff */
[----:B------:R-:W-:Y:S02]  /*39b0*/  ULEA UR23, UR24, UR17, 0x3 ;  /* 0x0000001118177291 */ /* 0x000fe4000f8e18ff */
[----:B------:R-:W-:Y:S02]  /*39c0*/  ULEA UR18, UR24, UR32, 0x8 ;  /* 0x0000002018127291 */ /* 0x000fe4000f8e40ff */
[----:B-1----:R-:W-:-:S06]  /*39d0*/  UISETP.GE.AND UP0, UPT, UR4, 0x1, UPT ;  /* 0x000000010400788c */ /* 0x002fcc000bf06270 */
[----:B------:R-:W-:-:S05]  /*39e0*/  PLOP3.LUT P0, PT, PT, PT, UP0, 0x80, 0x8 ;  /* 0x000000000008781c */ /* 0x000fca0003f0f008 */
[----:B------:R-:W-:-:S08]  /*39f0*/  @UP0 ULEA UR4, UR15, UR17, 0x3 ;  /* 0x000000110f040291 */ /* 0x000fd0000f8e18ff */
[----:B------:R-:W-:-:S04]  /*3a00*/  @P0 SHF.L.U32 R0, R2, 0x1f, RZ ;  /* 0x0000001f02000819 */ /* 0x000fc800000006ff */
[----:B------:R1:W2:Y:S01]  /*3a10*/  @P0 SYNCS.PHASECHK.TRANS64.TRYWAIT P2, [UR4], R0 ;  /* 0x00000000ff0005a7 */ /* 0x0002a20008041104 */
[----:B------:R-:W3:Y:S02]  /*3a20*/  SYNCS.PHASECHK.TRANS64.TRYWAIT P0, [UR23+0xd0], R5 ;  /* 0x0000d005ff0075a7 */ /* 0x000ee40008001117 */
[----:B-123--:R-:W-:Y:S05]  /*3a30*/  @!P0 BRA `(.L_x_70) ;  /* 0x0000008800208947 */ /* 0x00efea0003800000 */
.L_x_167:
[----:B------:R-:W-:Y:S01]  /*3a40*/  UMOV UR19, UR14 ;  /* 0x0000000e00137c82 */ /* 0x000fe20008000000 */
[----:B------:R-:W-:Y:S05]  /*3a50*/  BRA.U !UP0, `(.L_x_71) ;  /* 0x0000000108987547 */ /* 0x000fea000b800000 */
[----:B------:R-:W-:Y:S02]  /*3a60*/  UIADD3 UR19, UPT, UPT, UR31, UR14, URZ ;  /* 0x0000000e1f137290 */ /* 0x000fe4000fffe0ff */
[----:B------:R-:W-:Y:S01]  /*3a70*/  UPLOP3.LUT UP2, UPT, UPT, UPT, UPT, 0x40, 0x4 ;  /* 0x000000000004789c */ /* 0x000fe20003f4e870 */
[----:B------:R-:W-:Y:S01]  /*3a80*/  UMOV UR16, UR25 ;  /* 0x0000001900107c82 */ /* 0x000fe20008000000 */
[----:B------:R-:W-:-:S09]  /*3a90*/  UMOV UR6, UR15 ;  /* 0x0000000f00067c82 */ /* 0x000fd20008000000 */
.L_x_74:
[----:B--2---:R-:W-:Y:S01]  /*3aa0*/  ULEA UR5, UR6, UR17, 0x3 ;  /* 0x0000001106057291 */ /* 0x004fe2000f8e18ff */
[----:B---3--:R-:W-:Y:S11]  /*3ab0*/  @P2 BRA `(.L_x_72) ;  /* 0x00000000000c2947 */ /* 0x008ff60003800000 */
[----:B-1----:R-:W-:Y:S04]  /*3ac0*/  SHF.L.U32 R5, R2, 0x1f, RZ ;  /* 0x0000001f02057819 */ /* 0x002fe800000006ff */
[----:B------:R-:W1:Y:S02]  /*3ad0*/  SYNCS.PHASECHK.TRANS64.TRYWAIT P0, [UR5], R5 ;  /* 0x00000005ff0075a7 */ /* 0x000e640008001105 */
[----:B-1----:R-:W-:Y:S05]  /*3ae0*/  @!P0 BRA `(.L_x_73) ;  /* 0x00000088000c8947 */ /* 0x002fea0003800000 */
.L_x_72:
[----:B------:R-:W-:Y:S01]  /*3af0*/  UISETP.NE.AND UP0, UPT, UR16, 0x1, UPT ;  /* 0x000000011000788c */ /* 0x000fe2000bf05270 */
[----:B------:R-:W-:Y:S01]  /*3b00*/  PLOP3.LUT P2, PT, PT, PT, PT, 0x80, 0x8 ;  /* 0x000000000008781c */ /* 0x000fe20003f4f070 */
[----:B------:R-:W-:Y:S02]  /*3b10*/  UIADD3 UR4, UPT, UPT, UR6, 0x1, URZ ;  /* 0x0000000106047890 */ /* 0x000fe4000fffe0ff */
[----:B------:R-:W-:Y:S02]  /*3b20*/  ULEA UR12, UR6, UR22, 0x9 ;  /* 0x00000016060c7291 */ /* 0x000fe4000f8e48ff */
[----:B------:R-:W-:Y:S01]  /*3b30*/  UISETP.NE.AND UP1, UPT, UR4, 0x5, UPT ;  /* 0x000000050400788c */ /* 0x000fe2000bf25270 */
[----:B------:R-:W-:Y:S01]  /*3b40*/  PLOP3.LUT P0, PT, PT, PT, UP0, 0x80, 0x8 ;  /* 0x000000000008781c */ /* 0x000fe20003f0f008 */
[----:B------:R-:W-:Y:S02]  /*3b50*/  UIADD3 UR10, UPT, UPT, UR12, 0x2, URZ ;  /* 0x000000020c0a7890 */ /* 0x000fe4000fffe0ff */
[----:B------:R-:W-:Y:S02]  /*3b60*/  USEL UR7, URZ, 0x1, UP1 ;  /* 0x00000001ff077887 */ /* 0x000fe40008800000 */
[----:B------:R-:W-:Y:S02]  /*3b70*/  USEL UR15, UR4, URZ, UP1 ;  /* 0x000000ff040f7287 */ /* 0x000fe40008800000 */
[----:B------:R-:W-:Y:S02]  /*3b80*/  UIADD3 UR14, UPT, UPT, UR14, 0x1, URZ ;  /* 0x000000010e0e7890 */ /* 0x000fe4000fffe0ff */
[----:B------:R-:W-:Y:S01]  /*3b90*/  @UP0 ULEA UR4, UR15, UR17, 0x3 ;  /* 0x000000110f040291 */ /* 0x000fe2000f8e18ff */
[----:B------:R-:W-:Y:S01]  /*3ba0*/  LOP3.LUT R2, R2, UR7, RZ, 0x3c, !PT ;  /* 0x0000000702027c12 */ /* 0x000fe2000f8e3cff */
[----:B------:R-:W-:Y:S01]  /*3bb0*/  UIADD3 UR7, UPT, UPT, UR5, 0x28, URZ ;  /* 0x0000002805077890 */ /* 0x000fe2000fffe0ff */
[----:B------:R-:W-:Y:S02]  /*3bc0*/  UMOV UR13, 0x80004020 ;  /* 0x80004020000d7882 */ /* 0x000fe40000000000 */
[----:B-1----:R-:W-:Y:S01]  /*3bd0*/  @P0 SHF.L.U32 R0, R2, 0x1f, RZ ;  /* 0x0000001f02000819 */ /* 0x002fe200000006ff */
[----:B------:R-:W-:Y:S01]  /*3be0*/  UMOV UR5, 0x80004020 ;  /* 0x8000402000057882 */ /* 0x000fe20000000000 */
[----:B------:R-:W-:Y:S01]  /*3bf0*/  UMOV UR11, 0x80004020 ;  /* 0x80004020000b7882 */ /* 0x000fe20000000000 */
[----:B------:R-:W-:Y:S01]  /*3c00*/  UMOV UR9, 0x80004020 ;  /* 0x8000402000097882 */ /* 0x000fe20000000000 */
[----:B------:R2:W3:Y:S01]  /*3c10*/  @P0 SYNCS.PHASECHK.TRANS64.TRYWAIT P2, [UR4], R0 ;  /* 0x00000000ff0005a7 */ /* 0x0004e20008041104 */
[----:B------:R-:W-:Y:S02]  /*3c20*/  ULEA UR4, UR6, UR21, 0x9 ;  /* 0x0000001506047291 */ /* 0x000fe4000f8e48ff */
[----:B------:R-:W-:Y:S02]  /*3c30*/  UISETP.NE.AND UP0, UPT, UR14, UR19, UPT ;  /* 0x000000130e00728c */ /* 0x000fe4000bf05270 */
[----:B------:R-:W-:Y:S02]  /*3c40*/  UIADD3 UR8, UPT, UPT, UR4, 0x2, URZ ;  /* 0x0000000204087890 */ /* 0x000fe4000fffe0ff */
[----:B------:R-:W-:Y:S01]  /*3c50*/  UIADD3 UR16, UPT, UPT, UR16, -0x1, URZ ;  /* 0xffffffff10107890 */ /* 0x000fe2000fffe0ff */
[----:B------:R-:W-:Y:S02]  /*3c60*/  UMOV UR6, UR15 ;  /* 0x0000000f00067c82 */ /* 0x000fe40008000000 */
[----:B------:R2:W-:Y:S01]  /*3c70*/  UTCQMMA.2CTA gdesc[UR4], gdesc[UR12], tmem[UR18], tmem[UR28], idesc[UR29], UP2 ;  /* 0x00ff1c0c040075ea */ /* 0x0005e20009200312 */
[----:B------:R-:W-:Y:S03]  /*3c80*/  UPLOP3.LUT UP2, UPT, UPT, UPT, UPT, 0x80, 0x8 ;  /* 0x000000000008789c */ /* 0x000fe60003f4f070 */
[----:B------:R2:W-:Y:S01]  /*3c90*/  UTCQMMA.2CTA gdesc[UR8], gdesc[UR10], tmem[UR18], tmem[UR26], idesc[UR27], UPT ;  /* 0x00ff1a0a080075ea */ /* 0x0005e2000ba00312 */
[----:B------:R2:W-:Y:S01]  /*3ca0*/  UTCBAR.2CTA.MULTICAST [UR7], URZ, UR20 ;  /* 0x000000ff070073e9 */ /* 0x0005e20008200814 */
[----:B------:R-:W-:Y:S06]  /*3cb0*/  BRA.U UP0, `(.L_x_74) ;  /* 0xfffffffd00787547 */ /* 0x000fec000b83ffff */
.L_x_71:
[----:B--2---:R-:W-:Y:S01]  /*3cc0*/  UIADD3 UR4, UPT, UPT, UR23, 0xc0, URZ ;  /* 0x000000c017047890 */ /* 0x004fe2000fffe0ff */
[----:B------:R-:W-:-:S08]  /*3cd0*/  UMOV UR14, UR19 ;  /* 0x00000013000e7c82 */ /* 0x000fd00008000000 */
[----:B------:R2:W-:Y:S01]  /*3ce0*/  UTCBAR.2CTA.MULTICAST [UR4], URZ, UR30 ;  /* 0x000000ff040073e9 */ /* 0x0005e2000820081e */
[----:B------:R-:W-:Y:S02]  /*3cf0*/  NOP ;  /* 0x0000000000007918 */ /* 0x000fe40000000000 */
.L_x_69:
[----:B--2---:R-:W-:Y:S01]  /*3d00*/  UIADD3 UR4, UPT, UPT, UR24, 0x1, URZ ;  /* 0x0000000118047890 */ /* 0x004fe2000fffe0ff */
[----:B------:R-:W-:-:S03]  /*3d10*/  ISETP.NE.AND P0, PT, R8, 0x2, PT ;  /* 0x000000020800780c */ /* 0x000fc60003f05270 */
[----:B------:R-:W-:Y:S01]  /*3d20*/  UISETP.NE.AND UP0, UPT, UR4, 0x2, UPT ;  /* 0x000000020400788c */ /* 0x000fe2000bf05270 */
[----:B-1----:R-:W-:Y:S02]  /*3d30*/  SEL R0, RZ, 0x1, P0 ;  /* 0x00000001ff007807 */ /* 0x002fe40000000000 */
[----:B------:R-:W-:Y:S01]  /*3d40*/  SEL R8, R8, RZ, P0 ;  /* 0x000000ff08087207 */ /* 0x000fe20000000000 */
[----:B------:R-:W-:Y:S01]  /*3d50*/  USEL UR5, URZ, 0x1, UP0 ;  /* 0x00000001ff057887 */ /* 0x000fe20008000000 */
[----:B------:R-:W-:Y:S01]  /*3d60*/  LOP3.LUT R3, R3, R0, RZ, 0x3c, !PT ;  /* 0x0000000003037212 */ /* 0x000fe200078e3cff */
[----:B------:R-:W-:-:S04]  /*3d70*/  USEL UR24, UR4, URZ, UP0 ;  /* 0x000000ff04187287 */ /* 0x000fc80008000000 */
[----:B------:R-:W-:Y:S01]  /*3d80*/  LOP3.LUT R9, R9, UR5, RZ, 0x3c, !PT ;  /* 0x0000000509097c12 */ /* 0x000fe2000f8e3cff */
[----:B------:R-:W-:Y:S07]  /*3d90*/  @P1 BRA `(.L_x_75) ;  /* 0xfffffff800b01947 */ /* 0x000fee000383ffff */
[----:B------:R-:W1:Y:S01]  /*3da0*/  S2UR UR8, SR_CgaCtaId ;  /* 0x00000000000879c3 */ /* 0x000e620000008800 */
[----:B------:R-:W-:Y:S01]  /*3db0*/  ELECT P0, URZ, PT ;  /* 0x0000000000ff782f */ /* 0x000fe20003800000 */
[----:B------:R-:W-:Y:S01]  /*3dc0*/  HFMA2 R0, -RZ, RZ, 0, 5.9604644775390625e-08 ;  /* 0x00000001ff007431 */ /* 0x000fe200000001ff */
[----:B------:R-:W-:-:S05]  /*3dd0*/  UMOV UR4, 0x40 ;  /* 0x0000004000047882 */ /* 0x000fca0000000000 */
[----:B------:R-:W-:Y:S01]  /*3de0*/  UVIRTCOUNT.DEALLOC.SMPOOL 0x80 ;  /* 0x000000800000784c */ /* 0x000fe20000000000 */
[----:B------:R-:W-:Y:S02]  /*3df0*/  UISETP.NE.AND UP0, UPT, UR33, URZ, UPT ;  /* 0x000000ff2100728c */ /* 0x000fe4000bf05270 */
[----:B-1----:R-:W-:-:S09]  /*3e00*/  ULEA UR8, UR8, UR4, 0x18 ;  /* 0x0000000408087291 */ /* 0x002fd2000f8ec0ff */
[----:B------:R1:W-:Y:S01]  /*3e10*/  @P0 STS.U8 [UR8+0x1c], R0 ;  /* 0x00001c00ff000988 */ /* 0x0003e20008000008 */
[----:B------:R-:W-:Y:S05]  /*3e20*/  BRA.U UP0, `(.L_x_76) ;  /* 0x0000000100587547 */ /* 0x000fea000b800000 */
[----:B------:R-:W-:Y:S01]  /*3e30*/  UIADD3 UR5, UPT, UPT, UR17, 0xd0, URZ ;  /* 0x000000d011057890 */ /* 0x000fe2000fffe0ff */
[----:B------:R-:W-:-:S03]  /*3e40*/  SHF.L.U32 R3, R9, 0x1f, RZ ;  /* 0x0000001f09037819 */ /* 0x000fc600000006ff */
[----:B------:R-:W-:-:S09]  /*3e50*/  ULEA UR4, UR24, UR5, 0x3 ;  /* 0x0000000518047291 */ /* 0x000fd2000f8e18ff */
[----:B------:R-:W2:Y:S02]  /*3e60*/  SYNCS.PHASECHK.TRANS64.TRYWAIT P0, [UR4], R3 ;  /* 0x00000003ff0075a7 */ /* 0x000ea40008001104 */
[----:B--2---:R-:W-:Y:S05]  /*3e70*/  @!P0 BRA `(.L_x_77) ;  /* 0x0000008400408947 */ /* 0x004fea0003800000 */
.L_x_170:
[----:B------:R-:W-:-:S04]  /*3e80*/  UIADD3 UR4, UPT, UPT, UR24, 0x1, URZ ;  /* 0x0000000118047890 */ /* 0x000fc8000fffe0ff */
[----:B------:R-:W-:-:S04]  /*3e90*/  UISETP.NE.AND UP1, UPT, UR4, 0x2, UPT ;  /* 0x000000020400788c */ /* 0x000fc8000bf25270 */
[----:B------:R-:W-:Y:S02]  /*3ea0*/  USEL UR6, URZ, 0x1, UP1 ;  /* 0x00000001ff067887 */ /* 0x000fe40008800000 */
[----:B------:R-:W-:-:S04]  /*3eb0*/  USEL UR4, UR4, URZ, UP1 ;  /* 0x000000ff04047287 */ /* 0x000fc80008800000 */
[----:B------:R-:W-:Y:S01]  /*3ec0*/  ULEA UR4, UR4, UR5, 0x3 ;  /* 0x0000000504047291 */ /* 0x000fe2000f8e18ff */
[----:B-1----:R-:W-:-:S04]  /*3ed0*/  LOP3.LUT R3, R9, UR6, RZ, 0x3c, !PT ;  /* 0x0000000609037c12 */ /* 0x002fc8000f8e3cff */
[----:B------:R-:W-:Y:S01]  /*3ee0*/  SHF.L.U32 R3, R3, 0x1f, RZ ;  /* 0x0000001f03037819 */ /* 0x000fe200000006ff */
[----:B------:R-:W-:-:S04]  /*3ef0*/  IMAD.U32 R0, RZ, RZ, UR4 ;  /* 0x00000004ff007e24 */ /* 0x000fc8000f8e00ff */
[----:B------:R1:W2:Y:S03]  /*3f00*/  SYNCS.PHASECHK.TRANS64.TRYWAIT P0, [R0+URZ], R3 ;  /* 0x00000003000075a7 */ /* 0x0002a600080011ff */
[----:B--2---:R-:W-:Y:S05]  /*3f10*/  @!P0 NANOSLEEP.SYNCS 0x989680 ;  /* 0x009896800000895d */ /* 0x004fea0003900000 */
[----:B------:R-:W2:Y:S02]  /*3f20*/  @!P0 SYNCS.PHASECHK.TRANS64 P0, [R0+URZ], R3 ;  /* 0x00000003000085a7 */ /* 0x000ea400080010ff */
[----:B--2---:R-:W-:Y:S05]  /*3f30*/  @P0 BRA `(.L_x_78) ;  /* 0x0000000000200947 */ /* 0x004fea0003800000 */
.L_x_79:
[----:B--2---:R2:W4:Y:S02]  /*3f40*/  SYNCS.PHASECHK.TRANS64.TRYWAIT P0, [R0+URZ], R3 ;  /* 0x00000003000075a7 */ /* 0x00452400080011ff */
[----:B----4-:R-:W-:Y:S05]  /*3f50*/  @!P0 NANOSLEEP.SYNCS 0x989680 ;  /* 0x009896800000895d */ /* 0x010fea0003900000 */
[----:B------:R-:W4:Y:S02]  /*3f60*/  @!P0 SYNCS.PHASECHK.TRANS64 P0, [R0+URZ], R3 ;  /* 0x00000003000085a7 */ /* 0x000f2400080010ff */
[----:B----4-:R-:W-:Y:S05]  /*3f70*/  @!P0 BRA `(.L_x_79) ;  /* 0xfffffffc00f08947 */ /* 0x010fea000383ffff */
[----:B------:R-:W-:Y:S05]  /*3f80*/  BRA `(.L_x_78) ;  /* 0x00000000000c7947 */ /* 0x000fea0003800000 */
.L_x_76:
[----:B------:R-:W-:-:S04]  /*3f90*/  UIADD3 UR4, UPT, UPT, UR17, 0x100, URZ ;  /* 0x0000010011047890 */ /* 0x000fc8000fffe0ff */
[----:B------:R-:W-:-:S09]  /*3fa0*/  UPRMT UR4, UR34, 0x654, UR4 ;  /* 0x0000065422047896 */ /* 0x000fd20008000004 */
[----:B------:R-:W-:Y:S03]  /*3fb0*/  SYNCS.ARRIVE.TRANS64.RED.A1T0 RZ, [UR4], RZ ;  /* 0x000000ffffff79a7 */ /* 0x000fe60008100404 */
.L_x_78:
[----:B-12---:R-:W-:Y:S01]  /*3fc0*/  SHF.L.U32 R3, RZ, 0x1f, RZ ;  /* 0x0000001fff037819 */ /* 0x006fe200000006ff */
[----:B------:R-:W-:Y:S01]  /*3fd0*/  UIADD3 UR4, UPT, UPT, UR17, 0x100, URZ ;  /* 0x0000010011047890 */ /* 0x000fe2000fffe0ff */
[----:B------:R-:W-:Y:S02]  /*3fe0*/  PLOP3.LUT P0, PT, PT, PT, UP0, 0x80, 0x8 ;  /* 0x000000000008781c */ /* 0x000fe40003f0f008 */
[----:B------:R-:W1:Y:S02]  /*3ff0*/  SYNCS.PHASECHK.TRANS64.TRYWAIT P1, [UR17+0x100], R3 ;  /* 0x00010003ff0075a7 */ /* 0x000e640008021111 */
[----:B-1----:R-:W-:Y:S09]  /*4000*/  @!P1 BRA `(.L_x_80) ;  /* 0x0000008000f49947 */ /* 0x002ff20003800000 */
.L_x_172:
[----:B------:R-:W-:Y:S01]  /*4010*/  @!UP0 UPRMT UR4, UR34, 0x654, UR4 ;  /* 0x0000065422048896 */ /* 0x000fe20008000004 */
[----:B------:R-:W-:Y:S01]  /*4020*/  UMOV UR5, 0xffff ;  /* 0x0000ffff00057882 */ /* 0x000fe20000000000 */
[----:B------:R-:W-:-:S07]  /*4030*/  UMOV UR6, 0x1 ;  /* 0x0000000100067882 */ /* 0x000fce0000000000 */
[----:B------:R-:W-:Y:S01]  /*4040*/  @!P0 SYNCS.ARRIVE.TRANS64.RED.A1T0 RZ, [UR4], RZ ;  /* 0x000000ffffff89a7 */ /* 0x000fe20008100404 */
[----:B------:R-:W-:Y:S01]  /*4050*/  NOP ;  /* 0x0000000000007918 */ /* 0x000fe20000000000 */
[----:B-1----:R-:W1:Y:S01]  /*4060*/  LDS R0, [UR8+0x14] ;  /* 0x00001408ff007984 */ /* 0x002e620008000800 */
[----:B------:R-:W-:-:S04]  /*4070*/  ULOP3.LUT UR4, UR32, 0xffff, URZ, 0xc0, !UPT ;  /* 0x0000ffff20047892 */ /* 0x000fc8000f8ec0ff */
[----:B------:R-:W-:-:S04]  /*4080*/  USHF.R.U32.HI UR4, URZ, 0x5, UR4 ;  /* 0x00000005ff047899 */ /* 0x000fc80008011604 */
[----:B------:R-:W-:Y:S02]  /*4090*/  USHF.L.U32 UR5, UR5, UR4, URZ ;  /* 0x0000000405057299 */ /* 0x000fe400080006ff */
[----:B------:R-:W-:-:S04]  /*40a0*/  USHF.L.U32 UR4, UR6, UR4, URZ ;  /* 0x0000000406047299 */ /* 0x000fc800080006ff */
[----:B-1----:R-:W-:-:S04]  /*40b0*/  LOP3.LUT R0, R0, UR5, RZ, 0xc0, !PT ;  /* 0x0000000500007c12 */ /* 0x002fc8000f8ec0ff */
[----:B------:R-:W-:-:S13]  /*40c0*/  ISETP.NE.AND P0, PT, R0, UR5, PT ;  /* 0x0000000500007c0c */ /* 0x000fda000bf05270 */
[----:B------:R-:W-:Y:S05]  /*40d0*/  @P0 BRA `(.L_x_81) ;  /* 0x0000000000580947 */ /* 0x000fea0003800000 */
[----:B------:R-:W1:Y:S02]  /*40e0*/  LDS R0, [UR8+0x18] ;  /* 0x00001808ff007984 */ /* 0x000e640008000800 */
[----:B-1----:R-:W-:-:S04]  /*40f0*/  LOP3.LUT R0, R0, UR4, RZ, 0xc0, !PT ;  /* 0x0000000400007c12 */ /* 0x002fc8000f8ec0ff */
[----:B------:R-:W-:-:S13]  /*4100*/  ISETP.NE.AND P0, PT, R0, UR4, PT ;  /* 0x0000000400007c0c */ /* 0x000fda000bf05270 */
[----:B------:R-:W-:Y:S05]  /*4110*/  @P0 BRA `(.L_x_82) ;  /* 0x00000000003c0947 */ /* 0x000fea0003800000 */
[----:B------:R-:W1:Y:S01]  /*4120*/  S2R R2, SR_LANEID ;  /* 0x0000000000027919 */ /* 0x000e620000000000 */
[----:B------:R-:W-:Y:S01]  /*4130*/  ULOP3.LUT UR5, URZ, UR5, URZ, 0x33, !UPT ;  /* 0x00000005ff057292 */ /* 0x000fe2000f8e33ff */
[----:B------:R-:W-:Y:S01]  /*4140*/  LOP3.LUT R4, RZ, UR4, RZ, 0x33, !PT ;  /* 0x00000004ff047c12 */ /* 0x000fe2000f8e33ff */
[----:B------:R-:W-:Y:S02]  /*4150*/  VOTEU.ANY UR4, UPT, PT ;  /* 0x0000000000047886 */ /* 0x000fe400038e0100 */
[----:B------:R-:W-:Y:S01]  /*4160*/  UFLO.U32 UR4, UR4 ;  /* 0x00000004000472bd */ /* 0x000fe200080e0000 */
[----:B------:R-:W2:Y:S01]  /*4170*/  REDUX UR6, R4 ;  /* 0x00000000040673c4 */ /* 0x000ea20000000000 */
[----:B------:R-:W-:-:S06]  /*4180*/  IMAD.U32 R0, RZ, RZ, UR5 ;  /* 0x00000005ff007e24 */ /* 0x000fcc000f8e00ff */
[----:B------:R4:W-:Y:S01]  /*4190*/  UTCATOMSWS.AND URZ, UR5 ;  /* 0x0000000500ff79e3 */ /* 0x0009e20008000000 */
[----:B------:R-:W3:Y:S01]  /*41a0*/  REDUX UR7, R0 ;  /* 0x00000000000773c4 */ /* 0x000ee20000000000 */
[----:B-1----:R-:W-:Y:S01]  /*41b0*/  ISETP.EQ.U32.AND P0, PT, R2, UR4, PT ;  /* 0x0000000402007c0c */ /* 0x002fe2000bf02070 */
[----:B--2---:R-:W-:Y:S01]  /*41c0*/  IMAD.U32 R2, RZ, RZ, UR6 ;  /* 0x00000006ff027e24 */ /* 0x004fe2000f8e00ff */
[----:B---3--:R-:W-:-:S11]  /*41d0*/  MOV R3, UR7 ;  /* 0x0000000700037c02 */ /* 0x008fd60008000f00 */
[----:B------:R4:W-:Y:S04]  /*41e0*/  @P0 ATOMS.AND RZ, [UR8+0x14], R3 ;  /* 0x00001403ffff098c */ /* 0x0009e8000a800008 */
[----:B------:R4:W-:Y:S01]  /*41f0*/  @P0 ATOMS.AND RZ, [UR8+0x18], R2 ;  /* 0x00001802ffff098c */ /* 0x0009e2000a800008 */
[----:B------:R-:W-:Y:S05]  /*4200*/  BRA `(.L_x_83) ;  /* 0x0000000000147947 */ /* 0x000fea0003800000 */
.L_x_82:
[----:B------:R-:W-:Y:S02]  /*4210*/  MOV R2, 0x4230 ;  /* 0x0000423000027802 */ /* 0x000fe40000000f00 */
[----:B---3-5:R-:W-:Y:S05]  /*4220*/  CALL.REL.NOINC `($__internal_0_$__cuda_sm10x_tcgen05_guardrail_trap_col_being_dealloced_not_returned_by_alloc) ;  /* 0x0000008400d07944 */ /* 0x028fea0003c00000 */
[----:B------:R-:W-:Y:S05]  /*4230*/  BRA `(.L_x_83) ;  /* 0x0000000000087947 */ /* 0x000fea0003800000 */
.L_x_81:
[----:B------:R-:W-:Y:S02]  /*4240*/  MOV R2, 0x4260 ;  /* 0x0000426000027802 */ /* 0x000fe40000000f00 */
[----:B---3-5:R-:W-:Y:S05]  /*4250*/  CALL.REL.NOINC `($__internal_2_$__cuda_sm10x_tcgen05_guardrail_trap_unallocated_columns_being_dealloced) ;  /* 0x0000008400dc7944 */ /* 0x028fea0003c00000 */
.L_x_83:
[----:B------:R-:W-:Y:S01]  /*4260*/  NOP ;  /* 0x0000000000007918 */ /* 0x000fe20000000000 */
[----:B----4-:R-:W-:Y:S05]  /*4270*/  EXIT ;  /* 0x000000000000794d */ /* 0x010fea0003800000 */
.L_x_56:
[----:B------:R-:W-:-:S09]  /*4280*/  UISETP.NE.OR UP0, UPT, UR17, 0x3, !UP3 ;  /* 0x000000031100788c */ /* 0x000fd2000df05670 */
[----:B------:R-:W-:Y:S05]  /*4290*/  BRA.U UP0, `(.L_x_84) ;  /* 0x0000001100587547 */ /* 0x000fea000b800000 */
[----:B------:R-:W1:Y:S01]  /*42a0*/  LDCU UR31, c[0x0][0x370] ;  /* 0x00006e00ff1f77ac */ /* 0x000e620008000800 */
[----:B------:R-:W2:Y:S01]  /*42b0*/  LDC.64 R16, c[0x0][0x348] ;  /* 0x0000d200ff107b82 */ /* 0x000ea20000000a00 */
[----:B------:R-:W-:Y:S02]  /*42c0*/  HFMA2 R13, -RZ, RZ, 0, 0 ;  /* 0x00000000ff0d7431 */ /* 0x000fe400000001ff */
[----:B------:R-:W-:Y:S01]  /*42d0*/  IMAD.MOV.U32 R15, RZ, RZ, 0x1 ;  /* 0x00000001ff0f7424 */ /* 0x000fe200078e00ff */
[----:B------:R-:W1:Y:S01]  /*42e0*/  LDCU.128 UR48, c[0x0][0xb10] ;  /* 0x00016200ff3077ac */ /* 0x000e620008000c00 */
[----:B------:R-:W-:Y:S01]  /*42f0*/  IMAD.MOV.U32 R14, RZ, RZ, RZ ;  /* 0x000000ffff0e7224 */ /* 0x000fe200078e00ff */
[----:B------:R-:W-:Y:S01]  /*4300*/  MOV R7, 0x2000 ;  /* 0x0000200000077802 */ /* 0x000fe20000000f00 */
[----:B------:R-:W3:Y:S01]  /*4310*/  LDCU UR30, c[0x0][0x374] ;  /* 0x00006e80ff1e77ac */ /* 0x000ee20008000800 */
[----:B------:R-:W4:Y:S01]  /*4320*/  LDC.64 R2, c[0x0][0x888] ;  /* 0x00022200ff027b82 */ /* 0x000f220000000a00 */
[----:B------:R-:W3:Y:S01]  /*4330*/  LDCU UR15, c[0x0][0xb0c] ;  /* 0x00016180ff0f77ac */ /* 0x000ee20008000800 */
[----:B------:R-:W2:Y:S06]  /*4340*/  LDCU UR40, c[0x0][0xb20] ;  /* 0x00016400ff2877ac */ /* 0x000eac0008000800 */
[----:B------:R-:W4:Y:S01]  /*4350*/  LDC.64 R4, c[0x0][0x890] ;  /* 0x00022400ff047b82 */ /* 0x000f220000000a00 */
[----:B------:R-:W2:Y:S01]  /*4360*/  LDCU UR4, c[0x0][0xb30] ;  /* 0x00016600ff0477ac */ /* 0x000ea20008000800 */
[----:B------:R-:W-:Y:S01]  /*4370*/  UMOV UR21, 0x400 ;  /* 0x0000040000157882 */ /* 0x000fe20000000000 */
[----:B-1----:R-:W-:-:S02]  /*4380*/  UIMAD.WIDE.U32 UR6, UR31, UR48, URZ ;  /* 0x000000301f0672a5 */ /* 0x002fc4000f8e00ff */
[----:B---3--:R-:W-:Y:S02]  /*4390*/  UIMAD.WIDE.U32 UR8, UR30, UR51, URZ ;  /* 0x000000331e0872a5 */ /* 0x008fe4000f8e00ff */
[----:B------:R-:W-:Y:S02]  /*43a0*/  ULEA UR21, UR45, UR21, 0x18 ;  /* 0x000000152d157291 */ /* 0x000fe4000f8ec0ff */
[----:B------:R-:W-:Y:S02]  /*43b0*/  UPLOP3.LUT UP3, UPT, UPT, UPT, UPT, 0x40, 0x4 ;  /* 0x000000000004789c */ /* 0x000fe40003f6e870 */
[----:B------:R-:W-:Y:S01]  /*43c0*/  UIADD3 UR37, UPT, UPT, UR21, 0x68, URZ ;  /* 0x0000006815257890 */ /* 0x000fe2000fffe0ff */
[----:B------:R-:W-:Y:S01]  /*43d0*/  UMOV UR6, UR7 ;  /* 0x0000000700067c82 */ /* 0x000fe20008000000 */
[----:B------:R-:W-:Y:S01]  /*43e0*/  UMOV UR38, UR9 ;  /* 0x0000000900267c82 */ /* 0x000fe20008000000 */
[----:B------:R-:W-:Y:S02]  /*43f0*/  UISETP.GE.AND UP0, UPT, UR42, 0x1, UPT ;  /* 0x000000012a00788c */ /* 0x000fe4000bf06270 */
[----:B------:R-:W-:Y:S01]  /*4400*/  UISETP.NE.AND UP4, UPT, UR42, 0x1, UPT ;  /* 0x000000012a00788c */ /* 0x000fe2000bf85270 */
[----:B------:R-:W1:Y:S01]  /*4410*/  LDCU.64 UR22, c[0x0][0xb28] ;  /* 0x00016500ff1677ac */ /* 0x000e620008000a00 */
[----:B------:R-:W-:-:S02]  /*4420*/  UISETP.NE.AND UP6, UPT, UR15, 0x1, UPT ;  /* 0x000000010f00788c */ /* 0x000fc4000bfc5270 */
[----:B------:R-:W-:Y:S02]  /*4430*/  UISETP.NE.AND UP5, UPT, UR50, 0x1, UPT ;  /* 0x000000013200788c */ /* 0x000fe4000bfa5270 */
[----:B------:R-:W-:Y:S02]  /*4440*/  UIADD3 UR33, UPT, UPT, UR21, 0x50, URZ ;  /* 0x0000005015217890 */ /* 0x000fe4000fffe0ff */
[----:B------:R-:W-:Y:S02]  /*4450*/  UIADD3 UR25, UPT, UPT, UR21, 0x58, URZ ;  /* 0x0000005815197890 */ /* 0x000fe4000fffe0ff */
[----:B------:R-:W-:Y:S02]  /*4460*/  UIADD3 UR17, UPT, UPT, UR21, 0x60, URZ ;  /* 0x0000006015117890 */ /* 0x000fe4000fffe0ff */
[----:B------:R-:W-:Y:S02]  /*4470*/  UPRMT UR37, UR45, 0x654, UR37 ;  /* 0x000006542d257896 */ /* 0x000fe40008000025 */
[----:B------:R-:W-:-:S02]  /*4480*/  USHF.R.U32.HI UR39, URZ, UR49, UR6 ;  /* 0x00000031ff277299 */ /* 0x000fc40008011606 */
[----:B--2---:R-:W-:Y:S02]  /*4490*/  USHF.R.U32.HI UR38, URZ, UR40, UR38 ;  /* 0x00000028ff267299 */ /* 0x004fe40008011626 */
[----:B------:R-:W-:-:S11]  /*44a0*/  UISETP.NE.AND UP2, UPT, UR4, 0x1, UPT ;  /* 0x000000010400788c */ /* 0x000fd6000bf45270 */
.L_x_95:
[C---:B------:R-:W-:Y:S02]  /*44b0*/  LEA R12, R14.reuse, UR21, 0x3 ;  /* 0x000000150e0c7c11 */ /* 0x040fe4000f8e18ff */
[----:B------:R-:W-:Y:S02]  /*44c0*/  SHF.L.U32 R9, R13, 0x1f, RZ ;  /* 0x0000001f0d097819 */ /* 0x000fe400000006ff */
[----:B------:R-:W-:Y:S02]  /*44d0*/  LEA R10, R14, UR21, 0x4 ;  /* 0x000000150e0a7c11 */ /* 0x000fe4000f8e20ff */
[----:B--2---:R-:W2:Y:S02]  /*44e0*/  SYNCS.PHASECHK.TRANS64.TRYWAIT P0, [R12+URZ+0xa0], R9 ;  /* 0x0000a0090c0075a7 */ /* 0x004ea400080011ff */
[----:B--2---:R-:W-:Y:S05]  /*44f0*/  @!P0 BRA `(.L_x_85) ;  /* 0x0000007c00d08947 */ /* 0x004fea0003800000 */
.L_x_173:
[----:B--2---:R-:W2:Y:S01]  /*4500*/  LDS.128 R8, [R10+0x110] ;  /* 0x000110000a087984 */ /* 0x004ea20000000c00 */
[----:B------:R-:W-:Y:S01]  /*4510*/  UISETP.GE.AND UP0, UPT, UR42, 0x1, UPT ;  /* 0x000000012a00788c */ /* 0x000fe2000bf06270 */
[----:B------:R-:W-:Y:S01]  /*4520*/  @!PT LDS RZ, [RZ] ;  /* 0x00000000fffff984 */ /* 0x000fe20000000800 */
[----:B------:R-:W-:Y:S01]  /*4530*/  @!PT LDS RZ, [RZ] ;  /* 0x00000000fffff984 */ /* 0x000fe20000000800 */
[----:B------:R-:W-:Y:S01]  /*4540*/  @!PT LDS RZ, [RZ] ;  /* 0x00000000fffff984 */ /* 0x000fe20000000800 */
[----:B------:R-:W-:Y:S01]  /*4550*/  @!PT LDS RZ, [RZ] ;  /* 0x00000000fffff984 */ /* 0x000fe20000000800 */
[----:B------:R3:W-:Y:S06]  /*4560*/  MEMBAR.ALL.CTA ;  /* 0x0000000000007992 */ /* 0x0007ec0000008000 */
[----:B---3--:R-:W3:Y:S01]  /*4570*/  FENCE.VIEW.ASYNC.S ;  /* 0x00000000000073c6 */ /* 0x008ee20000000000 */
[----:B--2---:R-:W-:Y:S11]  /*4580*/  LOP3.LUT P0, RZ, R10, 0x1, RZ, 0xc0, !PT ;  /* 0x000000010aff7812 */ /* 0x004ff6000780c0ff */
[----:B------:R-:W-:Y:S02]  /*4590*/  @!UPT UIADD3 URZ, UPT, UPT, URZ, URZ, URZ ;  /* 0x000000fffffff290 */ /* 0x000fe4000fffe0ff */
[----:B---3--:R-:W-:Y:S01]  /*45a0*/  VOTEU.ANY UP1, P0 ;  /* 0x0000000000ff7886 */ /* 0x008fe20000020100 */
[----:B------:R-:W-:Y:S11]  /*45b0*/  PLOP3.LUT P0, PT, PT, PT, UP1, 0x80, 0x8 ;  /* 0x000000000008781c */ /* 0x000ff60003f0f018 */
[----:B------:R-:W-:Y:S02]  /*45c0*/  @!UPT UIADD3 URZ, UPT, UPT, URZ, URZ, URZ ;  /* 0x000000fffffff290 */ /* 0x000fe4000fffe0ff */
[----:B------:R-:W-:Y:S02]  /*45d0*/  @P0 SHF.R.U32.HI R0, RZ, 0x10, R9 ;  /* 0x00000010ff000819 */ /* 0x000fe40000011609 */
[----:B------:R-:W-:Y:S02]  /*45e0*/  @P0 MOV R6, R8 ;  /* 0x0000000800060202 */ /* 0x000fe40000000f00 */
[----:B------:R-:W-:Y:S01]  /*45f0*/  @P0 R2UR UR4, R0 ;  /* 0x00000000000402ca */ /* 0x000fe200000e0000 */
[----:B------:R-:W-:Y:S01]  /*4600*/  VIADD R0, R12, 0xb0 ;  /* 0x000000b00c007836 */ /* 0x000fe20000000000 */
[----:B------:R-:W-:Y:S02]  /*4610*/  @P0 LOP3.LUT R8, R9, 0xffff, RZ, 0xc0, !PT ;  /* 0x0000ffff09080812 */ /* 0x000fe400078ec0ff */
[----:B------:R-:W-:Y:S02]  /*4620*/  @P0 R2UR UR6, R6 ;  /* 0x00000000060602ca */ /* 0x000fe400000e0000 */
[----:B------:R-:W-:Y:S02]  /*4630*/  PRMT R0, RZ, 0x654, R0 ;  /* 0x00000654ff007816 */ /* 0x000fe40000000000 */
[----:B------:R-:W-:Y:S02]  /*4640*/  @P0 R2UR UR5, R8 ;  /* 0x00000000080502ca */ /* 0x000fe400000e0000 */
[----:B------:R2:W-:Y:S03]  /*4650*/  SYNCS.ARRIVE.TRANS64.RED.A1T0 RZ, [R0+URZ], RZ ;  /* 0x000000ff00ff79a7 */ /* 0x0005e600081004ff */
[----:B------:R-:W-:Y:S04]  /*4660*/  @UP1 UMOV UR29, UR4 ;  /* 0x00000004001d1c82 */ /* 0x000fe80008000000 */
[----:B------:R-:W-:Y:S04]  /*4670*/  @UP1 UMOV UR14, UR6 ;  /* 0x00000006000e1c82 */ /* 0x000fe80008000000 */
[----:B------:R-:W-:Y:S01]  /*4680*/  @UP1 UMOV UR13, UR5 ;  /* 0x00000005000d1c82 */ /* 0x000fe20008000000 */
[----:B------:R-:W-:Y:S05]  /*4690*/  BRA.U !UP0, `(.L_x_86) ;  /* 0x0000000108a47547 */ /* 0x000fea000b800000 */
[----:B------:R-:W-:Y:S02]  /*46a0*/  UIMAD.WIDE.U32 UR18, UR13, UR51, URZ ;  /* 0x000000330d1272a5 */ /* 0x000fe4000f8e00ff */
[----:B------:R-:W-:Y:S02]  /*46b0*/  UIMAD.WIDE.U32 UR26, UR14, UR48, URZ ;  /* 0x000000300e1a72a5 */ /* 0x000fe4000f8e00ff */
[----:B------:R-:W-:Y:S02]  /*46c0*/  USEL UR4, UR30, UR38, !UP5 ;  /* 0x000000261e047287 */ /* 0x000fe4000e800000 */
[----:B------:R-:W-:Y:S02]  /*46d0*/  USEL UR7, UR31, UR39, !UP6 ;  /* 0x000000271f077287 */ /* 0x000fe4000f000000 */
[----:B-1----:R-:W-:Y:S02]  /*46e0*/  UIMAD.WIDE.U32 UR8, UR4, UR22, URZ ;  /* 0x00000016040872a5 */ /* 0x002fe4000f8e00ff */
[----:B------:R-:W-:Y:S01]  /*46f0*/  UIMAD.WIDE.U32 UR10, UR7, UR22, URZ ;  /* 0x00000016070a72a5 */ /* 0x000fe2000f8e00ff */
[----:B------:R-:W-:Y:S02]  /*4700*/  UMOV UR5, UR19 ;  /* 0x0000001300057c82 */ /* 0x000fe40008000000 */
[----:B------:R-:W-:Y:S03]  /*4710*/  USHF.R.U32.HI UR6, URZ, UR40, UR5 ;  /* 0x00000028ff067299 */ /* 0x000fe60008011605 */
[----:B------:R-:W-:Y:S01]  /*4720*/  UMOV UR5, UR27 ;  /* 0x0000001b00057c82 */ /* 0x000fe20008000000 */
[----:B------:R-:W-:Y:S02]  /*4730*/  USEL UR6, UR13, UR6, !UP5 ;  /* 0x000000060d067287 */ /* 0x000fe4000e800000 */
[----:B------:R-:W-:Y:S03]  /*4740*/  USHF.R.U32.HI UR12, URZ, UR49, UR5 ;  /* 0x00000031ff0c7299 */ /* 0x000fe60008011605 */
[----:B------:R-:W-:Y:S02]  /*4750*/  UMOV UR5, UR9 ;  /* 0x0000000900057c82 */ /* 0x000fe40008000000 */
[----:B------:R-:W-:Y:S03]  /*4760*/  @UP4 USHF.R.U32.HI UR4, URZ, UR23, UR5 ;  /* 0x00000017ff044299 */ /* 0x000fe60008011605 */
[----:B------:R-:W-:Y:S01]  /*4770*/  UMOV UR5, UR11 ;  /* 0x0000000b00057c82 */ /* 0x000fe20008000000 */
[----:B------:R-:W-:Y:S02]  /*4780*/  UIMAD UR4, UR42, UR4, URZ ;  /* 0x000000042a0472a4 */ /* 0x000fe4000f8e02ff */
[----:B------:R-:W-:Y:S02]  /*4790*/  @UP4 USHF.R.U32.HI UR7, URZ, UR23, UR5 ;  /* 0x00000017ff074299 */ /* 0x000fe40008011605 */
[----:B------:R-:W-:Y:S02]  /*47a0*/  UIMAD.WIDE.U32 UR10, UR6, UR22, URZ ;  /* 0x00000016060a72a5 */ /* 0x000fe4000f8e00ff */
[----:B------:R-:W-:Y:S02]  /*47b0*/  USEL UR5, UR14, UR12, !UP6 ;  /* 0x0000000c0e057287 */ /* 0x000fe4000f000000 */
[----:B------:R-:W-:Y:S02]  /*47c0*/  UIMAD UR8, UR42, UR7, URZ ;  /* 0x000000072a0872a4 */ /* 0x000fe4000f8e02ff */
[----:B------:R-:W-:Y:S03]  /*47d0*/  UISETP.GE.AND UP0, UPT, UR6, UR4, UPT ;  /* 0x000000040600728c */ /* 0x000fe6000bf06270 */
[----:B------:R-:W-:Y:S01]  /*47e0*/  UMOV UR4, UR11 ;  /* 0x0000000b00047c82 */ /* 0x000fe20008000000 */
[----:B------:R-:W-:Y:S02]  /*47f0*/  UISETP.GE.OR UP0, UPT, UR5, UR8, UP0 ;  /* 0x000000080500728c */ /* 0x000fe40008706670 */
[----:B------:R-:W-:Y:S02]  /*4800*/  USHF.R.U32.HI UR4, URZ, UR23, UR4 ;  /* 0x00000017ff047299 */ /* 0x000fe40008011604 */
[----:B------:R-:W-:Y:S02]  /*4810*/  UIMAD.WIDE.U32 UR8, UR5, UR22, URZ ;  /* 0x00000016050872a5 */ /* 0x000fe4000f8e00ff */
[----:B------:R-:W-:Y:S04]  /*4820*/  USEL UR10, UR6, UR4, !UP4 ;  /* 0x00000004060a7287 */ /* 0x000fe8000e000000 */
[----:B------:R-:W-:Y:S01]  /*4830*/  UIADD3 UR11, UPT, UPT, -UR10, URZ, URZ ;  /* 0x000000ff0a0b7290 */ /* 0x000fe2000fffe1ff */
[----:B------:R-:W-:Y:S02]  /*4840*/  @!UP0 UMOV UR4, UR9 ;  /* 0x0000000900048c82 */ /* 0x000fe40008000000 */
[----:B------:R-:W-:Y:S02]  /*4850*/  @!UP0 USHF.R.U32.HI UR4, URZ, UR23, UR4 ;  /* 0x00000017ff048299 */ /* 0x000fe40008011604 */
[----:B------:R-:W-:Y:S02]  /*4860*/  UIMAD UR8, UR42, UR11, UR6 ;  /* 0x0000000b2a0872a4 */ /* 0x000fe4000f8e0206 */
[----:B------:R-:W-:Y:S04]  /*4870*/  @!UP0 USEL UR4, UR5, UR4, !UP4 ;  /* 0x0000000405048287 */ /* 0x000fe8000e000000 */
[----:B------:R-:W-:Y:S02]  /*4880*/  @!UP0 UIMAD UR8, UR7, UR8, UR4 ;  /* 0x00000008070882a4 */ /* 0x000fe4000f8e0204 */
[----:B------:R-:W-:Y:S02]  /*4890*/  @!UP0 UIADD3 UR9, UPT, UPT, UR10, -UR4, URZ ;  /* 0x800000040a098290 */ /* 0x000fe4000fffe0ff */
[----:B------:R-:W-:Y:S02]  /*48a0*/  UIADD3 UR4, UPT, UPT, -UR5, URZ, URZ ;  /* 0x000000ff05047290 */ /* 0x000fe4000fffe1ff */
[----:B------:R-:W-:Y:S02]  /*48b0*/  UIADD3 UR7, UPT, UPT, -UR6, URZ, URZ ;  /* 0x000000ff06077290 */ /* 0x000fe4000fffe1ff */
[----:B------:R-:W-:Y:S02]  /*48c0*/  @!UP0 UIMAD UR6, UR9, UR42, UR5 ;  /* 0x0000002a090682a4 */ /* 0x000fe4000f8e0205 */
[----:B------:R-:W-:Y:S02]  /*48d0*/  UIMAD UR14, UR15, UR4, UR14 ;  /* 0x000000040f0e72a4 */ /* 0x000fe4000f8e020e */
[----:B------:R-:W-:Y:S01]  /*48e0*/  UIMAD UR13, UR50, UR7, UR13 ;  /* 0x00000007320d72a4 */ /* 0x000fe2000f8e020d */
[----:B------:R-:W-:Y:S02]  /*48f0*/  @!UP0 UMOV UR5, UR8 ;  /* 0x0000000800058c82 */ /* 0x000fe40008000000 */
[----:B------:R-:W-:Y:S02]  /*4900*/  UIMAD UR14, UR5, UR15, UR14 ;  /* 0x0000000f050e72a4 */ /* 0x000fe4000f8e020e */
[----:B------:R-:W-:Y:S11]  /*4910*/  UIMAD UR13, UR6, UR50, UR13 ;  /* 0x00000032060d72a4 */ /* 0x000ff6000f8e020d */
[----:B------:R-:W-:Y:S01]  /*4920*/  @!UPT UIADD3 URZ, UPT, UPT, URZ, URZ, URZ ;  /* 0x000000fffffff290 */ /* 0x000fe2000fffe0ff */
.L_x_86:
[----:B------:R-:W3:Y:S01]  /*4930*/  @!UP2 LDCU.128 UR8, c[0x0][0xb10] ;  /* 0x00016200ff08a7ac */ /* 0x000ee20008000c00 */
[C---:B----4-:R-:W-:Y:S02]  /*4940*/  ISETP.NE.U32.AND P1, PT, R4.reuse, RZ, PT ;  /* 0x000000ff0400720c */ /* 0x050fe40003f25070 */
[----:B------:R-:W-:Y:S02]  /*4950*/  ISETP.NE.U32.AND P0, PT, R4, RZ, PT ;  /* 0x000000ff0400720c */ /* 0x000fe40003f05070 */
[C---:B------:R-:W-:Y:S02]  /*4960*/  ISETP.NE.AND.EX P1, PT, R5.reuse, RZ, PT, P1 ;  /* 0x000000ff0500720c */ /* 0x040fe40003f25310 */
[----:B------:R-:W-:Y:S01]  /*4970*/  ISETP.NE.AND.EX P0, PT, R5, RZ, PT, P0 ;  /* 0x000000ff0500720c */ /* 0x000fe20003f05300 */
[----:B------:R-:W4:Y:S01]  /*4980*/  @!UP2 LDCU UR5, c[0x0][0xb0c] ;  /* 0x00016180ff05a7ac */ /* 0x000f220008000800 */
[----:B------:R-:W-:Y:S01]  /*4990*/  SHF.L.U32 R9, R15, 0x1f, RZ ;  /* 0x0000001f0f097819 */ /* 0x000fe200000006ff */
[----:B------:R-:W-:Y:S02]  /*49a0*/  USHF.L.U32 UR35, UR16, 0x7, URZ ;  /* 0x0000000710237899 */ /* 0x000fe400080006ff */
[----:B------:R-:W-:Y:S02]  /*49b0*/  USHF.L.U32 UR34, UR20, 0x8, URZ ;  /* 0x0000000814227899 */ /* 0x000fe400080006ff */
[----:B---3--:R-:W-:Y:S07]  /*49c0*/  UIMAD.WIDE.U32 UR6, UR14, UR8, URZ ;  /* 0x000000080e0672a5 */ /* 0x008fee000f8e00ff */
[----:B------:R-:W-:Y:S01]  /*49d0*/  @!UP2 UMOV UR4, UR7 ;  /* 0x000000070004ac82 */ /* 0x000fe20008000000 */
[----:B----4-:R-:W-:Y:S02]  /*49e0*/  @!UP2 UISETP.NE.AND UP0, UPT, UR5, 0x1, UPT ;  /* 0x000000010500a88c */ /* 0x010fe4000bf05270 */
[----:B------:R-:W-:Y:S02]  /*49f0*/  @!UP2 USHF.R.U32.HI UR4, URZ, UR9, UR4 ;  /* 0x00000009ff04a299 */ /* 0x000fe40008011604 */
[----:B------:R-:W-:Y:S02]  /*4a00*/  UIMAD.WIDE.U32 UR6, UR13, UR11, URZ ;  /* 0x0000000b0d0672a5 */ /* 0x000fe4000f8e00ff */
[----:B------:R-:W-:Y:S02]  /*4a10*/  @!UP2 USEL UR8, UR14, UR4, !UP0 ;  /* 0x000000040e08a287 */ /* 0x000fe4000c000000 */
[----:B------:R-:W-:Y:S03]  /*4a20*/  @!UP2 UISETP.NE.AND UP0, UPT, UR10, 0x1, UPT ;  /* 0x000000010a00a88c */ /* 0x000fe6000bf05270 */
[----:B------:R-:W-:Y:S02]  /*4a30*/  @!UP2 UMOV UR6, UR7 ;  /* 0x000000070006ac82 */ /* 0x000fe40008000000 */
[----:B------:R-:W3:Y:S02]  /*4a40*/  @!UP2 LDCU UR4, c[0x0][0xb20] ;  /* 0x00016400ff04a7ac */ /* 0x000ee40008000800 */
[----:B---3--:R-:W-:Y:S04]  /*4a50*/  @!UP2 USHF.R.U32.HI UR6, URZ, UR4, UR6 ;  /* 0x00000004ff06a299 */ /* 0x008fe80008011606 */
[----:B------:R-:W-:Y:S04]  /*4a60*/  @!UP2 USEL UR6, UR13, UR6, !UP0 ;  /* 0x000000060d06a287 */ /* 0x000fe8000c000000 */
[----:B------:R-:W-:Y:S02]  /*4a70*/  @!UP2 UIADD3 UR4, UPT, UPT, -UR8, UR6, URZ ;  /* 0x000000060804a290 */ /* 0x000fe4000fffe1ff */
[----:B------:R-:W-:Y:S02]  /*4a80*/  @!UP2 UIADD3 UR6, UPT, UPT, UR8, -UR6, URZ ;  /* 0x800000060806a290 */ /* 0x000fe4000fffe0ff */
[----:B------:R-:W-:Y:S02]  /*4a90*/  @!UP2 UIMAD UR14, UR4, UR5, UR14 ;  /* 0x00000005040ea2a4 */ /* 0x000fe4000f8e020e */
[----:B------:R-:W-:Y:S01]  /*4aa0*/  @!UP2 UIMAD UR13, UR6, UR10, UR13 ;  /* 0x0000000a060da2a4 */ /* 0x000fe2000f8e020d */
[----:B------:R-:W-:Y:S11]  /*4ab0*/  BRA.U UP3, `(.L_x_87) ;  /* 0x0000000103107547 */ /* 0x000ff6000b800000 */
[----:B--2---:R-:W-:Y:S04]  /*4ac0*/  MOV R0, UR41 ;  /* 0x0000002900007c02 */ /* 0x004fe80008000f00 */
[----:B------:R-:W-:Y:S04]  /*4ad0*/  SHF.L.U32 R11, R0, 0x1f, RZ ;  /* 0x0000001f000b7819 */ /* 0x000fe800000006ff */
[----:B------:R-:W2:Y:S02]  /*4ae0*/  SYNCS.PHASECHK.TRANS64.TRYWAIT P2, [UR21+0x98], R11 ;  /* 0x0000980bff0075a7 */ /* 0x000ea40008041115 */
[----:B--2---:R-:W-:Y:S05]  /*4af0*/  @!P2 BRA `(.L_x_88) ;  /* 0x000000780064a947 */ /* 0x004fea0003800000 */
.L_x_87:
[----:B------:R-:W-:Y:S05]  /*4b00*/  @!P1 BRA `(.L_x_89) ;  /* 0x0000000000309947 */ /* 0x000fea0003800000 */
[----:B------:R-:W-:Y:S01]  /*4b10*/  ISETP.NE.U32.AND P1, PT, R2, RZ, PT ;  /* 0x000000ff0200720c */ /* 0x000fe20003f25070 */
[----:B------:R-:W3:Y:S01]  /*4b20*/  LDCU.64 UR4, c[0x0][0x358] ;  /* 0x00006b00ff0477ac */ /* 0x000ee20008000a00 */
[----:B------:R-:W-:Y:S02]  /*4b30*/  IMAD.MOV.U32 R158, RZ, RZ, 0x1 ;  /* 0x00000001ff9e7424 */ /* 0x000fe400078e00ff */
[----:B------:R-:W-:Y:S11]  /*4b40*/  ISETP.NE.AND.EX P1, PT, R3, RZ, PT, P1 ;  /* 0x000000ff0300720c */ /* 0x000ff60003f25310 */
[----:B------:R-:W-:Y:S02]  /*4b50*/  @!UPT UIADD3 URZ, UPT, UPT, URZ, URZ, URZ ;  /* 0x000000fffffff290 */ /* 0x000fe4000fffe0ff */
[----:B--2---:R-:W2:Y:S01]  /*4b60*/  @P1 LDC.64 R10, c[0x0][0x888] ;  /* 0x00022200ff0a1b82 */ /* 0x004ea20000000a00 */
[----:B------:R-:W-:Y:S04]  /*4b70*/  @P1 IMAD R0, R4, UR36, RZ ;  /* 0x0000002404001c24 */ /* 0x000fe8000f8e02ff */
[----:B--2---:R-:W-:Y:S04]  /*4b80*/  @P1 IMAD.WIDE R10, R0, 0x4, R10 ;  /* 0x00000004000a1825 */ /* 0x004fe800078e020a */
[----:B------:R-:W-:Y:S01]  /*4b90*/  HFMA2 R0, -RZ, RZ, 0, 5.9604644775390625e-08 ;  /* 0x00000001ff007431 */ /* 0x000fe200000001ff */
[----:B---3-5:R3:W5:Y:S04]  /*4ba0*/  @P1 LDG.E R73, desc[UR4][R10.64] ;  /* 0x000000040a491981 */ /* 0x028768000c1e1900 */
[----:B------:R-:W-:Y:S01]  /*4bb0*/  @!P1 PRMT R158, R0, 0x7610, R158 ;  /* 0x00007610009e9816 */ /* 0x000fe2000000009e */
[----:B---3--:R-:W4:Y:S06]  /*4bc0*/  @!P1 LDC R73, c[0x0][0x880] ;  /* 0x00022000ff499b82 */ /* 0x008f2c0000000800 */
.L_x_89:
[----:B----45:R-:W-:Y:S01]  /*4bd0*/  @!P0 FSETP.EQ.AND P1, PT, R73, RZ, PT ;  /* 0x000000ff4900820b */ /* 0x030fe20003f22000 */
[----:B------:R-:W-:Y:S01]  /*4be0*/  @!UPT UIADD3 URZ, UPT, UPT, URZ, URZ, URZ ;  /* 0x000000fffffff290 */ /* 0x000fe2000fffe0ff */
[----:B------:R-:W-:Y:S11]  /*4bf0*/  @!P0 BRA `(.L_x_90) ;  /* 0x0000000000188947 */ /* 0x000ff60003800000 */
[----:B------:R-:W-:Y:S02]  /*4c00*/  LOP3.LUT P0, RZ, R158, 0xff, RZ, 0xc0, !PT ;  /* 0x000000ff9eff7812 */ /* 0x000fe4000780c0ff */
[----:B------:R-:W-:Y:S04]  /*4c10*/  ISETP.NE.U32.AND P1, PT, R2, RZ, PT ;  /* 0x000000ff0200720c */ /* 0x000fe80003f25070 */
[----:B------:R-:W-:Y:S04]  /*4c20*/  ISETP.NE.AND.EX P1, PT, R3, RZ, PT, P1 ;  /* 0x000000ff0300720c */ /* 0x000fe80003f25310 */
[----:B------:R-:W-:Y:S03]  /*4c30*/  PLOP3.LUT P1, PT, P1, PT, PT, 0x8, 0x80 ;  /* 0x000000000080781c */ /* 0x000fe60000f2e170 */
[----:B------:R-:W-:Y:S11]  /*4c40*/  @P0 FSETP.EQ.AND P1, PT, R73, RZ, PT ;  /* 0x000000ff4900020b */ /* 0x000ff60003f22000 */
[----:B------:R-:W-:Y:S02]  /*4c50*/  @!UPT UIADD3 URZ, UPT, UPT, URZ, URZ, URZ ;  /* 0x000000fffffff290 */ /* 0x000fe4000fffe0ff */
.L_x_90:
[----:B------:R-:W3:Y:S01]  /*4c60*/  SYNCS.PHASECHK.TRANS64.TRYWAIT P2, [UR21+0x70], R9 ;  /* 0x00007009ff0075a7 */ /* 0x000ee20008041115 */
[----:B------:R-:W-:Y:S04]  /*4c70*/  ELECT P0, URZ, PT ;  /* 0x0000000000ff782f */ /* 0x000fe80003800000 */
[----:B------:R-:W-:Y:S11]  /*4c80*/  PLOP3.LUT P1, PT, P1, P0, PT, 0xf2, 0x2f ;  /* 0x00000000002f781c */ /* 0x000ff60000f21e72 */
[----:B------:R-:W-:Y:S02]  /*4c90*/  @!UPT UIADD3 URZ, UPT, UPT, URZ, URZ, URZ ;  /* 0x000000fffffff290 */ /* 0x000fe4000fffe0ff */
[----:B------:R-:W-:Y:S05]  /*4ca0*/  @!P1 IADD3 R8, P0, PT, R16, 0x580, RZ ;  /* 0x0000058010089810 */ /* 0x000fea0007f1e0ff */
[----:B------:R-:W-:Y:S01]  /*4cb0*/  @!P1 IMAD.X R6, RZ, RZ, R17, P0 ;  /* 0x000000ffff069224 */ /* 0x000fe200000e0611 */
[----:B---3--:R-:W-:Y:S07]  /*4cc0*/  @!P2 BRA `(.L_x_91) ;  /* 0x000000780008a947 */ /* 0x008fee0003800000 */
.L_x_176:
[----:B------:R-:W-:Y:S01]  /*4cd0*/  @!P1 R2UR UR5, R8 ;  /* 0x00000000080592ca */ /* 0x000fe200000e0000 */
[----:B------:R-:W-:Y:S01]  /*4ce0*/  VOTEU.ALL UP0, P1 ;  /* 0x0000000000ff7886 */ /* 0x000fe20000800000 */
[----:B------:R-:W-:Y:S01]  /*4cf0*/  @!P1 R2UR UR4, R6 ;  /* 0x00000000060492ca */ /* 0x000fe200000e0000 */
[----:B--2---:R-:W-:Y:S01]  /*4d00*/  @!P1 IMAD.MOV.U32 R0, RZ, RZ, 0x2000 ;  /* 0x00002000ff009424 */ /* 0x004fe200078e00ff */
[----:B------:R-:W-:Y:S01]  /*4d10*/  UMOV UR8, 0x0 ;  /* 0x0000000000087882 */ /* 0x000fe20000000000 */
[----:B------:R-:W-:Y:S01]  /*4d20*/  UMOV UR9, 0x10000000 ;  /* 0x1000000000097882 */ /* 0x000fe20000000000 */
[----:B------:R-:W-:Y:S01]  /*4d30*/  @!UP0 UIADD3 UR32, UPT, UPT, UR21, 0x200, URZ ;  /* 0x0000020015208890 */ /* 0x000fe2000fffe0ff */
[----:B------:R-:W-:Y:S01]  /*4d40*/  @!P1 IADD3 R8, P0, PT, R16, 0x580, RZ ;  /* 0x0000058010089810 */ /* 0x000fe20007f1e0ff */
[----:B------:R-:W-:Y:S01]  /*4d50*/  VOTEU.ALL UP0, P1 ;  /* 0x0000000000ff7886 */ /* 0x000fe20000800000 */
[----:B------:R-:W-:Y:S03]  /*4d60*/  UPRMT UR6, UR45, 0x654, UR33 ;  /* 0x000006542d067896 */ /* 0x000fe60008000021 */
[----:B------:R-:W-:Y:S02]  /*4d70*/  @!P1 IMAD.X R6, RZ, RZ, R17, P0 ;  /* 0x000000ffff069224 */ /* 0x000fe400000e0611 */
[----:B------:R-:W-:Y:S02]  /*4d80*/  IMAD.U32 R10, RZ, RZ, UR5 ;  /* 0x00000005ff0a7e24 */ /* 0x000fe4000f8e00ff */
[----:B------:R-:W-:Y:S03]  /*4d90*/  IMAD.U32 R11, RZ, RZ, UR4 ;  /* 0x00000004ff0b7e24 */ /* 0x000fe6000f8e00ff */
[----:B------:R-:W-:Y:S02]  /*4da0*/  @!P1 R2UR UR4, R10 ;  /* 0x000000000a0492ca */ /* 0x000fe400000e0000 */
[----:B------:R-:W-:Y:S11]  /*4db0*/  @!P1 R2UR UR5, R11 ;  /* 0x000000000b0592ca */ /* 0x000ff600000e0000 */
[----:B------:R-:W-:Y:S02]  /*4dc0*/  @!UPT UIADD3 URZ, UPT, UPT, URZ, URZ, URZ ;  /* 0x000000fffffff290 */ /* 0x000fe4000fffe0ff */
[----:B------:R2:W-:Y:S01]  /*4dd0*/  @!UP0 UTMALDG.3D [UR32], [UR4], desc[UR8] ;  /* 0x00000820040085b4 */ /* 0x0005e20008011000 */
[----:B------:R2:W-:Y:S01]  /*4de0*/  @!P1 SYNCS.ARRIVE.TRANS64.RED.A0TR RZ, [UR21+0x50], R0 ;  /* 0x00005000ffff99a7 */ /* 0x0005e20008300415 */
[----:B------:R-:W-:Y:S01]  /*4df0*/  SYNCS.ARRIVE.TRANS64.RED.A1T0 RZ, [UR6], RZ ;  /* 0x000000ffffff79a7 */ /* 0x000fe20008100406 */
[----:B------:R-:W3:Y:S02]  /*4e00*/  SYNCS.PHASECHK.TRANS64.TRYWAIT P2, [UR21+0x78], R9 ;  /* 0x00007809ff0075a7 */ /* 0x000ee40008041115 */
[----:B--23--:R-:W-:Y:S05]  /*4e10*/  @!P2 BRA `(.L_x_92) ;  /* 0x0000007400cca947 */ /* 0x00cfea0003800000 */
.L_x_178:
        /* <DEDUP_REMOVED lines=8> */
[----:B------:R-:W-:Y:S01]  /*4ea0*/  @!UP0 UIADD3 UR24, UPT, UPT, UR21, 0x2200, URZ ;  /* 0x0000220015188890 */ /* 0x000fe2000fffe0ff */
[----:B------:R-:W-:Y:S01]  /*4eb0*/  VOTEU.ALL UP0, P1 ;  /* 0x0000000000ff7886 */ /* 0x000fe20000800000 */
[----:B------:R-:W-:Y:S01]  /*4ec0*/  UMOV UR27, UR35 ;  /* 0x00000023001b7c82 */ /* 0x000fe20008000000 */
[----:B------:R-:W-:Y:S02]  /*4ed0*/  UMOV UR28, UR36 ;  /* 0x00000024001c7c82 */ /* 0x000fe40008000000 */
[----:B------:R-:W-:Y:S01]  /*4ee0*/  IMAD.U32 R10, RZ, RZ, UR5 ;  /* 0x00000005ff0a7e24 */ /* 0x000fe2000f8e00ff */
[----:B------:R-:W-:Y:S01]  /*4ef0*/  UPRMT UR6, UR45, 0x654, UR25 ;  /* 0x000006542d067896 */ /* 0x000fe20008000019 */
[----:B------:R-:W-:Y:S02]  /*4f00*/  IMAD.U32 R11, RZ, RZ, UR4 ;  /* 0x00000004ff0b7e24 */ /* 0x000fe4000f8e00ff */
[----:B------:R-:W-:Y:S01]  /*4f10*/  @!P1 IMAD.X R6, RZ, RZ, R17, P0 ;  /* 0x000000ffff069224 */ /* 0x000fe200000e0611 */
        /* <DEDUP_REMOVED lines=8> */
.L_x_180:
[----:B------:R-:W-:Y:S01]  /*4fa0*/  @!P1 R2UR UR5, R8 ;  /* 0x00000000080592ca */ /* 0x000fe200000e0000 */
[----:B------:R-:W-:Y:S01]  /*4fb0*/  VOTEU.ALL UP0, P1 ;  /* 0x0000000000ff7886 */ /* 0x000fe20000800000 */
[----:B------:R-:W-:Y:S01]  /*4fc0*/  @!P1 R2UR UR4, R6 ;  /* 0x00000000060492ca */ /* 0x000fe200000e0000 */
[----:B--2---:R-:W-:Y:S01]  /*4fd0*/  @!P1 IMAD.MOV.U32 R0, RZ, RZ, 0x2000 ;  /* 0x00002000ff009424 */ /* 0x004fe200078e00ff */
[----:B------:R-:W-:Y:S01]  /*4fe0*/  UMOV UR8, 0x0 ;  /* 0x0000000000087882 */ /* 0x000fe20000000000 */
[----:B------:R-:W-:Y:S01]  /*4ff0*/  UMOV UR9, 0x10000000 ;  /* 0x1000000000097882 */ /* 0x000fe20000000000 */
[----:B------:R-:W-:Y:S01]  /*5000*/  @!UP0 UIADD3 UR18, UPT, UPT, UR34, 0x80, URZ ;  /* 0x0000008022128890 */ /* 0x000fe2000fffe0ff */
[----:B------:R-:W-:Y:S01]  /*5010*/  VIADD R14, R14, 0x1 ;  /* 0x000000010e0e7836 */ /* 0x000fe20000000000 */
[----:B------:R-:W-:Y:S01]  /*5020*/  @!UP0 UIADD3 UR16, UPT, UPT, UR21, 0x4200, URZ ;  /* 0x0000420015108890 */ /* 0x000fe2000fffe0ff */
[----:B------:R-:W-:Y:S01]  /*5030*/  VOTEU.ALL UP0, P1 ;  /* 0x0000000000ff7886 */ /* 0x000fe20000800000 */
[----:B------:R-:W-:Y:S01]  /*5040*/  UMOV UR19, UR35 ;  /* 0x0000002300137c82 */ /* 0x000fe20008000000 */
[----:B------:R-:W-:Y:S02]  /*5050*/  UMOV UR20, UR36 ;  /* 0x0000002400147c82 */ /* 0x000fe40008000000 */
[----:B------:R-:W-:Y:S01]  /*5060*/  IMAD.U32 R10, RZ, RZ, UR5 ;  /* 0x00000005ff0a7e24 */ /* 0x000fe2000f8e00ff */
[----:B------:R-:W-:Y:S01]  /*5070*/  UPRMT UR6, UR45, 0x654, UR17 ;  /* 0x000006542d067896 */ /* 0x000fe20008000011 */
        /* <DEDUP_REMOVED lines=9> */
.L_x_182:
[----:B------:R-:W-:Y:S01]  /*5110*/  @!P1 IADD3 R6, P0, PT, R16, 0x580, RZ ;  /* 0x0000058010069810 */ /* 0x000fe20007f1e0ff */
[----:B------:R-:W-:Y:S01]  /*5120*/  VOTEU.ALL UP0, P1 ;  /* 0x0000000000ff7886 */ /* 0x000fe20000800000 */
[----:B------:R-:W-:Y:S01]  /*5130*/  UMOV UR6, 0x0 ;  /* 0x0000000000067882 */ /* 0x000fe20000000000 */
[----:B------:R-:W-:Y:S01]  /*5140*/  UMOV UR7, 0x10000000 ;  /* 0x1000000000077882 */ /* 0x000fe20000000000 */
[----:B------:R-:W-:Y:S01]  /*5150*/  @!P1 R2UR UR5, R6 ;  /* 0x00000000060592ca */ /* 0x000fe200000e0000 */
[----:B--2---:R-:W-:Y:S01]  /*5160*/  @!P1 IMAD.X R0, RZ, RZ, R17, P0 ;  /* 0x000000ffff009224 */ /* 0x004fe200000e0611 */
[----:B------:R-:W-:Y:S01]  /*5170*/  @!UP0 UIADD3 UR10, UPT, UPT, UR34, 0xc0, URZ ;  /* 0x000000c0220a8890 */ /* 0x000fe2000fffe0ff */
[----:B------:R-:W-:Y:S01]  /*5180*/  R2UR UR18, R160 ;  /* 0x00000000a01272ca */ /* 0x000fe200000e0000 */
[----:B------:R-:W-:Y:S01]  /*5190*/  @!UP0 UIADD3 UR8, UPT, UPT, UR21, 0x6200, URZ ;  /* 0x0000620015088890 */ /* 0x000fe2000fffe0ff */
[----:B------:R-:W-:Y:S01]  /*51a0*/  R2UR UR16, R161 ;  /* 0x00000000a11072ca */ /* 0x000fe200000e0000 */
[----:B------:R-:W-:Y:S01]  /*51b0*/  @!UP0 UIADD3 UR9, UPT, UPT, UR21, 0x68, URZ ;  /* 0x0000006815098890 */ /* 0x000fe2000fffe0ff */
[----:B------:R-:W-:Y:S01]  /*51c0*/  @!P1 R2UR UR4, R0 ;  /* 0x00000000000492ca */ /* 0x000fe200000e0000 */
[----:B------:R-:W-:Y:S01]  /*51d0*/  VOTEU.ALL UP0, P1 ;  /* 0x0000000000ff7886 */ /* 0x000fe20000800000 */
[----:B------:R-:W-:Y:S01]  /*51e0*/  UMOV UR11, UR35 ;  /* 0x00000023000b7c82 */ /* 0x000fe20008000000 */
[----:B------:R-:W-:Y:S01]  /*51f0*/  UMOV UR12, UR36 ;  /* 0x00000024000c7c82 */ /* 0x000fe20008000000 */
[C---:B------:R-:W-:Y:S01]  /*5200*/  ISETP.NE.AND P0, PT, R14.reuse, 0x2, PT ;  /* 0x000000020e00780c */ /* 0x040fe20003f05270 */
[----:B------:R-:W-:Y:S01]  /*5210*/  UPLOP3.LUT UP3, UPT, UPT, UPT, UPT, 0x80, 0x8 ;  /* 0x000000000008789c */ /* 0x000fe20003f6f070 */
[----:B------:R-:W-:Y:S01]  /*5220*/  IMAD.U32 R8, RZ, RZ, UR5 ;  /* 0x00000005ff087e24 */ /* 0x000fe2000f8e00ff */
[----:B------:R-:W-:Y:S01]  /*5230*/  LOP3.LUT R15, R15, 0x1, RZ, 0x3c, !PT ;  /* 0x000000010f0f7812 */ /* 0x000fe200078e3cff */
[----:B------:R-:W-:Y:S01]  /*5240*/  UMOV UR36, UR29 ;  /* 0x0000001d00247c82 */ /* 0x000fe20008000000 */
[----:B------:R-:W-:Y:S01]  /*5250*/  SEL R0, RZ, 0x1, P0 ;  /* 0x00000001ff007807 */ /* 0x000fe20000000000 */
[----:B------:R-:W-:Y:S01]  /*5260*/  UIADD3 UR20, UPT, UPT, UR13, UR18, URZ ;  /* 0x000000120d147290 */ /* 0x000fe2000fffe0ff */
[----:B------:R-:W-:Y:S01]  /*5270*/  SEL R14, R14, RZ, P0 ;  /* 0x000000ff0e0e7207 */ /* 0x000fe20000000000 */
[----:B------:R-:W-:Y:S01]  /*5280*/  UIADD3 UR16, UPT, UPT, UR14, UR16, URZ ;  /* 0x000000100e107290 */ /* 0x000fe2000fffe0ff */
[----:B------:R-:W-:Y:S01]  /*5290*/  IMAD.U32 R9, RZ, RZ, UR4 ;  /* 0x00000004ff097e24 */ /* 0x000fe2000f8e00ff */
[----:B------:R-:W-:Y:S02]  /*52a0*/  @!P1 R2UR UR4, R8 ;  /* 0x00000000080492ca */ /* 0x000fe400000e0000 */
[----:B------:R-:W-:Y:S02]  /*52b0*/  LOP3.LUT R13, R13, R0, RZ, 0x3c, !PT ;  /* 0x000000000d0d7212 */ /* 0x000fe400078e3cff */
[----:B------:R-:W-:Y:S11]  /*52c0*/  @!P1 R2UR UR5, R9 ;  /* 0x00000000090592ca */ /* 0x000ff600000e0000 */
[----:B------:R-:W-:Y:S02]  /*52d0*/  @!UPT UIADD3 URZ, UPT, UPT, URZ, URZ, URZ ;  /* 0x000000fffffff290 */ /* 0x000fe4000fffe0ff */
[----:B------:R2:W-:Y:S01]  /*52e0*/  @!UP0 UTMALDG.3D [UR8], [UR4], desc[UR6] ;  /* 0x00000608040085b4 */ /* 0x0005e20008011000 */
[----:B------:R2:W-:Y:S01]  /*52f0*/  @!P1 SYNCS.ARRIVE.TRANS64.RED.A0TR RZ, [UR21+0x68], R7 ;  /* 0x00006807ffff99a7 */ /* 0x0005e20008300415 */
[----:B------:R-:W-:Y:S01]  /*5300*/  SYNCS.ARRIVE.TRANS64.RED.A1T0 RZ, [UR37], RZ ;  /* 0x000000ffffff79a7 */ /* 0x000fe20008100425 */
[----:B------:R-:W-:Y:S05]  /*5310*/  BRA.U UP1, `(.L_x_95) ;  /* 0xfffffff101647547 */ /* 0x000fea000b83ffff */
[----:B------:R-:W-:-:S04]  /*5320*/  SHF.L.U32 R3, R15, 0x1f, RZ ;  /* 0x0000001f0f037819 */ /* 0x000fc800000006ff */
[----:B------:R-:W3:Y:S02]  /*5330*/  SYNCS.PHASECHK.TRANS64.TRYWAIT P0, [UR21+0x70], R3 ;  /* 0x00007003ff0075a7 */ /* 0x000ee40008001115 */
[----:B---3--:R-:W-:Y:S05]  /*5340*/  @!P0 BRA `(.L_x_96) ;  /* 0x0000007000c88947 */ /* 0x008fea0003800000 */
.L_x_184:
[----:B------:R-:W4:Y:S02]  /*5350*/  SYNCS.PHASECHK.TRANS64.TRYWAIT P0, [UR21+0x78], R3 ;  /* 0x00007803ff0075a7 */ /* 0x000f240008001115 */
[----:B----4-:R-:W-:Y:S05]  /*5360*/  @!P0 BRA `(.L_x_97) ;  /* 0x0000007000d88947 */ /* 0x010fea0003800000 */
.L_x_186:
[----:B------:R-:W4:Y:S02]  /*5370*/  SYNCS.PHASECHK.TRANS64.TRYWAIT P0, [UR21+0x80], R3 ;  /* 0x00008003ff0075a7 */ /* 0x000f240008001115 */
[----:B----4-:R-:W-:Y:S05]  /*5380*/  @!P0 BRA `(.L_x_98) ;  /* 0x0000007000e88947 */ /* 0x010fea0003800000 */
.L_x_188:
[----:B---3--:R-:W-:-:S07]  /*5390*/  MOV R0, UR21 ;  /* 0x0000001500007c02 */ /* 0x008fce0008000f00 */
.L_x_99:
[----:B---3--:R-:W-:-:S04]  /*53a0*/  SHF.L.U32 R3, R15, 0x1f, RZ ;  /* 0x0000001f0f037819 */ /* 0x008fc800000006ff */
[----:B------:R3:W4:Y:S03]  /*53b0*/  SYNCS.PHASECHK.TRANS64.TRYWAIT P0, [R0+URZ+0x88], R3 ;  /* 0x00008803000075a7 */ /* 0x00072600080011ff */
[----:B----4-:R-:W-:Y:S05]  /*53c0*/  @!P0 NANOSLEEP.SYNCS 0x989680 ;  /* 0x009896800000895d */ /* 0x010fea0003900000 */
[----:B------:R-:W4:Y:S02]  /*53d0*/  @!P0 SYNCS.PHASECHK.TRANS64 P0, [R0+URZ+0x88], R3 ;  /* 0x00008803000085a7 */ /* 0x000f2400080010ff */
[----:B-12-4-:R-:W-:Y:S05]  /*53e0*/  @P0 EXIT ;  /* 0x000000000000094d */ /* 0x016fea0003800000 */
[----:B------:R-:W-:Y:S05]  /*53f0*/  BRA `(.L_x_99) ;  /* 0xfffffffc00e87947 */ /* 0x000fea000383ffff */
.L_x_84:
[----:B------:R-:W-:-:S06]  /*5400*/  UISETP.GE.AND UP0, UPT, UR17, 0x4, UPT ;  /* 0x000000041100788c */ /* 0x000fcc000bf06270 */
[----:B------:R-:W-:-:S13]  /*5410*/  PLOP3.LUT P0, PT, PT, PT, UP0, 0x80, 0x8 ;  /* 0x000000000008781c */ /* 0x000fda0003f0f008 */
[----:B------:R-:W-:Y:S05]  /*5420*/  @!P0 EXIT ;  /* 0x000000000000894d */ /* 0x000fea0003800000 */
[----:B------:R-:W-:Y:S01]  /*5430*/  BAR.SYNC.DEFER_BLOCKING 0x6, 0xa0 ;  /* 0x0182800000007b1d */ /* 0x000fe20000010000 */
[C---:B------:R-:W-:Y:S01]  /*5440*/  IMAD.SHL.U32 R4, R172.reuse, 0x40, RZ ;  /* 0x00000040ac047824 */ /* 0x040fe200078e00ff */
[C---:B------:R-:W-:Y:S01]  /*5450*/  LOP3.LUT R176, R172.reuse, 0x60, RZ, 0xc0, !PT ;  /* 0x00000060acb07812 */ /* 0x040fe200078ec0ff */
[C---:B------:R-:W-:Y:S01]  /*5460*/  IMAD.SHL.U32 R137, R172.reuse, 0x8, RZ ;  /* 0x00000008ac897824 */ /* 0x040fe200078e00ff */
[C---:B------:R-:W-:Y:S01]  /*5470*/  LOP3.LUT R174, R172.reuse, 0x2, RZ, 0xc0, !PT ;  /* 0x00000002acae7812 */ /* 0x040fe200078ec0ff */
[----:B------:R-:W-:Y:S01]  /*5480*/  IMAD.U32 R69, R172, 0x10000, RZ ;  /* 0x00010000ac457824 */ /* 0x000fe200078e00ff */
[----:B------:R-:W-:Y:S02]  /*5490*/  UMOV UR44, 0x400 ;  /* 0x00000400002c7882 */ /* 0x000fe40000000000 */
[----:B------:R-:W1:Y:S01]  /*54a0*/  LDC.64 R156, c[0x0][0x8b0] ;  /* 0x00022c00ff9c7b82 */ /* 0x000e620000000a00 */
[----:B------:R-:W-:Y:S01]  /*54b0*/  ULEA UR44, UR45, UR44, 0x18 ;  /* 0x0000002c2d2c7291 */ /* 0x000fe2000f8ec0ff */
[----:B------:R-:W-:Y:S01]  /*54c0*/  LOP3.LUT R6, R4, 0x180, RZ, 0xc0, !PT ;  /* 0x0000018004067812 */ /* 0x000fe200078ec0ff */
[----:B------:R-:W-:Y:S01]  /*54d0*/  HFMA2 R164, -RZ, RZ, 0, 0 ;  /* 0x00000000ffa47431 */ /* 0x000fe200000001ff */
[----:B------:R-:W-:Y:S01]  /*54e0*/  LOP3.LUT R172, R172, 0x4, RZ, 0xc0, !PT ;  /* 0x00000004acac7812 */ /* 0x000fe200078ec0ff */
[----:B------:R-:W-:Y:S01]  /*54f0*/  UIADD3 UR4, UPT, UPT, UR44, 0x8200, URZ ;  /* 0x000082002c047890 */ /* 0x000fe2000fffe0ff */
[----:B------:R-:W-:Y:S01]  /*5500*/  LOP3.LUT R137, R6, 0x30, R137, 0xf8, !PT ;  /* 0x0000003006897812 */ /* 0x000fe200078ef889 */
[----:B------:R-:W-:Y:S01]  /*5510*/  UIADD3 UR5, UPT, UPT, UR44, 0x200, URZ ;  /* 0x000002002c057890 */ /* 0x000fe2000fffe0ff */
[----:B------:R-:W2:Y:S01]  /*5520*/  LDC.64 R138, c[0x0][0x8a8] ;  /* 0x00022a00ff8a7b82 */ /* 0x000ea20000000a00 */
[----:B------:R-:W-:Y:S01]  /*5530*/  LOP3.LUT R69, R69, 0x600000, RZ, 0xc0, !PT ;  /* 0x0060000045457812 */ /* 0x000fe200078ec0ff */
[----:B------:R-:W-:Y:S01]  /*5540*/  IMAD.MOV.U32 R68, RZ, RZ, RZ ;  /* 0x000000ffff447224 */ /* 0x000fe200078e00ff */
[----:B------:R-:W-:Y:S01]  /*5550*/  LOP3.LUT R137, R137, 0x1e40, R4, 0xf8, !PT ;  /* 0x00001e4089897812 */ /* 0x000fe200078ef804 */
[----:B------:R-:W-:Y:S01]  /*5560*/  IMAD.MOV.U32 R170, RZ, RZ, RZ ;  /* 0x000000ffffaa7224 */ /* 0x000fe200078e00ff */
[----:B------:R-:W-:Y:S01]  /*5570*/  CS2R R168, SRZ ;  /* 0x0000000000a87805 */ /* 0x000fe2000001ff00 */
[----:B------:R-:W-:Y:S01]  /*5580*/  IMAD.MOV.U32 R167, RZ, RZ, RZ ;  /* 0x000000ffffa77224 */ /* 0x000fe200078e00ff */
[----:B------:R-:W-:Y:S01]  /*5590*/  IADD3 R171, PT, PT, -R172, 0x2, RZ ;  /* 0x00000002acab7810 */ /* 0x000fe20007ffe1ff */
[----:B------:R-:W-:Y:S01]  /*55a0*/  VIADD R173, R137, UR44 ;  /* 0x0000002c89ad7c36 */ /* 0x000fe20008000000 */
[----:B------:R-:W3:Y:S01]  /*55b0*/  LDS R0, [UR44+0x130] ;  /* 0x0001302cff007984 */ /* 0x000ee20008000800 */
[----:B------:R-:W-:Y:S01]  /*55c0*/  IADD3 R166, PT, PT, -R174, RZ, RZ ;  /* 0x000000ffaea67210 */ /* 0x000fe20007ffe1ff */
[----:B------:R-:W-:Y:S01]  /*55d0*/  IMAD.U32 R177, RZ, RZ, UR5 ;  /* 0x00000005ffb17e24 */ /* 0x000fe2000f8e00ff */
[----:B------:R-:W-:Y:S01]  /*55e0*/  MOV R175, UR4 ;  /* 0x0000000400af7c02 */ /* 0x000fe20008000f00 */
[----:B------:R-:W-:Y:S01]  /*55f0*/  IMAD.MOV R165, RZ, RZ, -R172 ;  /* 0x000000ffffa57224 */ /* 0x000fe200078e0aac */
[----:B------:R-:W4:Y:S01]  /*5600*/  LDCU UR58, c[0x0][0x370] ;  /* 0x00006e00ff3a77ac */ /* 0x000f220008000800 */
[----:B------:R-:W-:Y:S01]  /*5610*/  VIADD R173, R173, 0x200 ;  /* 0x00000200adad7836 */ /* 0x000fe20000000000 */
[----:B------:R-:W1:Y:S01]  /*5620*/  LDCU.64 UR62, c[0x0][0x348] ;  /* 0x00006900ff3e77ac */ /* 0x000e620008000a00 */
[----:B------:R-:W1:Y:S01]  /*5630*/  LDCU UR43, c[0x0][0xb0c] ;  /* 0x00016180ff2b77ac */ /* 0x000e620008000800 */
[----:B------:R-:W1:Y:S01]  /*5640*/  LDCU UR39, c[0x0][0xb30] ;  /* 0x00016600ff2777ac */ /* 0x000e620008000800 */
[----:B------:R-:W1:Y:S01]  /*5650*/  LDCU.64 UR56, c[0x0][0x888] ;  /* 0x00011100ff3877ac */ /* 0x000e620008000a00 */
[----:B------:R-:W1:Y:S01]  /*5660*/  LDCU.64 UR40, c[0x0][0xb28] ;  /* 0x00016500ff2877ac */ /* 0x000e620008000a00 */
[----:B------:R-:W1:Y:S01]  /*5670*/  LDCU.64 UR60, c[0x0][0x890] ;  /* 0x00011200ff3c77ac */ /* 0x000e620008000a00 */
[----:B------:R-:W1:Y:S01]  /*5680*/  LDCU.128 UR52, c[0x0][0xb10] ;  /* 0x00016200ff3477ac */ /* 0x000e620008000c00 */
[----:B------:R-:W1:Y:S02]  /*5690*/  LDCU UR47, c[0x0][0x374] ;  /* 0x00006e80ff2f77ac */ /* 0x000e640008000800 */
[----:B-1234-:R-:W-:-:S07]  /*56a0*/  IADD3 R69, PT, PT, R0, R69, RZ ;  /* 0x0000004500457210 */ /* 0x01efce0007ffe0ff */
.L_x_144:
[C---:B------:R-:W-:Y:S02]  /*56b0*/  LEA R3, R164.reuse, UR44, 0x3 ;  /* 0x0000002ca4037c11 */ /* 0x040fe4000f8e18ff */
[----:B------:R-:W-:Y:S02]  /*56c0*/  SHF.L.U32 R0, R169, 0x1f, RZ ;  /* 0x0000001fa9007819 */ /* 0x000fe400000006ff */
[----:B------:R-:W-:Y:S02]  /*56d0*/  LEA R5, R164, UR44, 0x4 ;  /* 0x0000002ca4057c11 */ /* 0x000fe4000f8e20ff */
[----:B-1----:R-:W1:Y:S02]  /*56e0*/  SYNCS.PHASECHK.TRANS64.TRYWAIT P0, [R3+URZ+0xa0], R0 ;  /* 0x0000a000030075a7 */ /* 0x002e6400080011ff */
[----:B-1----:R-:W-:Y:S05]  /*56f0*/  @!P0 BRA `(.L_x_100) ;  /* 0x0000007000248947 */ /* 0x002fea0003800000 */
.L_x_189:
        /* <DEDUP_REMOVED lines=11> */
[----:B------:R-:W-:Y:S01]  /*57b0*/  PLOP3.LUT P0, PT, PT, PT, UP1, 0x80, 0x8 ;  /* 0x000000000008781c */ /* 0x000fe20003f0f018 */
[----:B------:R-:W-:Y:S11]  /*57c0*/  UP2UR UR46, UPR, URZ, 0x2 ;  /* 0x00000002ff2e7883 */ /* 0x000ff60008000000 */
[----:B------:R-:W-:Y:S01]  /*57d0*/  @!UPT UIADD3 URZ, UPT, UPT, URZ, URZ, URZ ;  /* 0x000000fffffff290 */ /* 0x000fe2000fffe0ff */
[----:B-1----:R-:W-:Y:S02]  /*57e0*/  @P0 SHF.R.U32.HI R0, RZ, 0x10, R5 ;  /* 0x00000010ff000819 */ /* 0x002fe40000011605 */
        /* <DEDUP_REMOVED lines=12> */
[----:B------:R-:W2:Y:S01]  /*58b0*/  LDCU UR12, c[0x0][0xb20] ;  /* 0x00016400ff0c77ac */ /* 0x000ea20008000800 */
[----:B------:R-:W-:Y:S02]  /*58c0*/  UIMAD.WIDE.U32 UR4, UR47, UR55, URZ ;  /* 0x000000372f0472a5 */ /* 0x000fe4000f8e00ff */
[----:B------:R-:W-:Y:S02]  /*58d0*/  UIMAD.WIDE.U32 UR6, UR58, UR52, URZ ;  /* 0x000000343a0672a5 */ /* 0x000fe4000f8e00ff */
[----:B------:R-:W-:Y:S02]  /*58e0*/  UISETP.NE.AND UP0, UPT, UR54, 0x1, UPT ;  /* 0x000000013600788c */ /* 0x000fe4000bf05270 */
[----:B------:R-:W-:Y:S02]  /*58f0*/  UIMAD.WIDE.U32 UR8, UR37, UR55, URZ ;  /* 0x00000037250872a5 */ /* 0x000fe4000f8e00ff */
[----:B------:R-:W-:Y:S02]  /*5900*/  UIMAD.WIDE.U32 UR10, UR38, UR52, URZ ;  /* 0x00000034260a72a5 */ /* 0x000fe4000f8e00ff */
[----:B------:R-:W-:Y:S02]  /*5910*/  UISETP.NE.AND UP1, UPT, UR43, 0x1, UPT ;  /* 0x000000012b00788c */ /* 0x000fe4000bf25270 */
[----:B------:R-:W-:Y:S01]  /*5920*/  UISETP.NE.AND UP2, UPT, UR42, 0x1, UPT ;  /* 0x000000012a00788c */ /* 0x000fe2000bf45270 */
[----:B------:R-:W-:Y:S02]  /*5930*/  UMOV UR4, UR5 ;  /* 0x0000000500047c82 */ /* 0x000fe40008000000 */
[----:B--2---:R-:W-:Y:S03]  /*5940*/  USHF.R.U32.HI UR5, URZ, UR12, UR4 ;  /* 0x0000000cff057299 */ /* 0x004fe60008011604 */
[----:B------:R-:W-:Y:S02]  /*5950*/  UMOV UR4, UR7 ;  /* 0x0000000700047c82 */ /* 0x000fe40008000000 */
[----:B------:R-:W-:Y:S02]  /*5960*/  USHF.R.U32.HI UR7, URZ, UR53, UR4 ;  /* 0x00000035ff077299 */ /* 0x000fe40008011604 */
[----:B------:R-:W-:Y:S02]  /*5970*/  USEL UR4, UR47, UR5, !UP0 ;  /* 0x000000052f047287 */ /* 0x000fe4000c000000 */
[----:B------:R-:W-:Y:S01]  /*5980*/  USEL UR7, UR58, UR7, !UP1 ;  /* 0x000000073a077287 */ /* 0x000fe2000c800000 */
[----:B------:R-:W-:Y:S01]  /*5990*/  UMOV UR5, UR9 ;  /* 0x0000000900057c82 */ /* 0x000fe20008000000 */
[----:B------:R-:W-:Y:S02]  /*59a0*/  UIMAD.WIDE.U32 UR8, UR4, UR40, URZ ;  /* 0x00000028040872a5 */ /* 0x000fe4000f8e00ff */
[----:B------:R-:W-:Y:S03]  /*59b0*/  USHF.R.U32.HI UR6, URZ, UR12, UR5 ;  /* 0x0000000cff067299 */ /* 0x000fe60008011605 */
[----:B------:R-:W-:Y:S01]  /*59c0*/  UMOV UR5, UR11 ;  /* 0x0000000b00057c82 */ /* 0x000fe20008000000 */
[----:B------:R-:W-:Y:S02]  /*59d0*/  UIMAD.WIDE.U32 UR10, UR7, UR40, URZ ;  /* 0x00000028070a72a5 */ /* 0x000fe4000f8e00ff */
[----:B------:R-:W-:Y:S02]  /*59e0*/  USHF.R.U32.HI UR12, URZ, UR53, UR5 ;  /* 0x00000035ff0c7299 */ /* 0x000fe40008011605 */
[----:B------:R-:W-:Y:S01]  /*59f0*/  USEL UR6, UR37, UR6, !UP0 ;  /* 0x0000000625067287 */ /* 0x000fe2000c000000 */
[----:B------:R-:W-:Y:S02]  /*5a00*/  UMOV UR5, UR9 ;  /* 0x0000000900057c82 */ /* 0x000fe40008000000 */
[----:B------:R-:W-:Y:S01]  /*5a10*/  UMOV UR10, UR11 ;  /* 0x0000000b000a7c82 */ /* 0x000fe20008000000 */
[----:B------:R-:W-:Y:S02]  /*5a20*/  @UP2 USHF.R.U32.HI UR4, URZ, UR41, UR5 ;  /* 0x00000029ff042299 */ /* 0x000fe40008011605 */
[----:B------:R-:W-:Y:S02]  /*5a30*/  @UP2 USHF.R.U32.HI UR7, URZ, UR41, UR10 ;  /* 0x00000029ff072299 */ /* 0x000fe4000801160a */
[----:B------:R-:W-:Y:S02]  /*5a40*/  UIMAD UR4, UR42, UR4, URZ ;  /* 0x000000042a0472a4 */ /* 0x000fe4000f8e02ff */
        /* <DEDUP_REMOVED lines=8> */
[----:B------:R-:W-:Y:S02]  /*5ad0*/  USEL UR11, UR6, UR4, !UP2 ;  /* 0x00000004060b7287 */ /* 0x000fe4000d000000 */
[----:B------:R-:W-:Y:S02]  /*5ae0*/  UIADD3 UR8, UPT, UPT, -UR5, URZ, URZ ;  /* 0x000000ff05087290 */ /* 0x000fe4000fffe1ff */
[----:B------:R-:W-:Y:S01]  /*5af0*/  UIADD3 UR10, UPT, UPT, -UR11, URZ, URZ ;  /* 0x000000ff0b0a7290 */ /* 0x000fe2000fffe1ff */
[----:B------:R-:W-:Y:S01]  /*5b00*/  @!UP0 UMOV UR4, UR9 ;  /* 0x0000000900048c82 */ /* 0x000fe20008000000 */
[----:B------:R-:W-:Y:S02]  /*5b10*/  UIADD3 UR9, UPT, UPT, -UR6, URZ, URZ ;  /* 0x000000ff06097290 */ /* 0x000fe4000fffe1ff */
[----:B------:R-:W-:Y:S02]  /*5b20*/  @!UP0 USHF.R.U32.HI UR4, URZ, UR41, UR4 ;  /* 0x00000029ff048299 */ /* 0x000fe40008011604 */
[----:B------:R-:W-:Y:S02]  /*5b30*/  UIMAD UR10, UR42, UR10, UR6 ;  /* 0x0000000a2a0a72a4 */ /* 0x000fe4000f8e0206 */
[----:B------:R-:W-:Y:S04]  /*5b40*/  @!UP0 USEL UR4, UR5, UR4, !UP2 ;  /* 0x0000000405048287 */ /* 0x000fe8000d000000 */
[----:B------:R-:W-:Y:S02]  /*5b50*/  @!UP0 UIMAD UR10, UR7, UR10, UR4 ;  /* 0x0000000a070a82a4 */ /* 0x000fe4000f8e0204 */
[----:B------:R-:W-:Y:S02]  /*5b60*/  @!UP0 UIADD3 UR11, UPT, UPT, UR11, -UR4, URZ ;  /* 0x800000040b0b8290 */ /* 0x000fe4000fffe0ff */
[----:B------:R-:W-:Y:S02]  /*5b70*/  UIMAD UR7, UR43, UR8, UR38 ;  /* 0x000000082b0772a4 */ /* 0x000fe4000f8e0226 */
[----:B------:R-:W-:Y:S02]  /*5b80*/  @!UP0 UIMAD UR6, UR11, UR42, UR5 ;  /* 0x0000002a0b0682a4 */ /* 0x000fe4000f8e0205 */
[----:B------:R-:W-:Y:S01]  /*5b90*/  UIMAD UR4, UR54, UR9, UR37 ;  /* 0x00000009360472a4 */ /* 0x000fe2000f8e0225 */
[----:B------:R-:W-:Y:S02]  /*5ba0*/  @!UP0 UMOV UR5, UR10 ;  /* 0x0000000a00058c82 */ /* 0x000fe40008000000 */
[----:B------:R-:W-:Y:S02]  /*5bb0*/  UIMAD UR38, UR5, UR43, UR7 ;  /* 0x0000002b052672a4 */ /* 0x000fe4000f8e0207 */
[----:B------:R-:W-:Y:S11]  /*5bc0*/  UIMAD UR37, UR6, UR54, UR4 ;  /* 0x00000036062572a4 */ /* 0x000ff6000f8e0204 */
[----:B------:R-:W-:Y:S01]  /*5bd0*/  @!UPT UIADD3 URZ, UPT, UPT, URZ, URZ, URZ ;  /* 0x000000fffffff290 */ /* 0x000fe2000fffe0ff */
.L_x_101:
[----:B------:R-:W-:Y:S01]  /*5be0*/  UISETP.NE.AND UP0, UPT, UR39, 0x1, UPT ;  /* 0x000000012700788c */ /* 0x000fe2000bf05270 */
[----:B------:R-:W-:Y:S01]  /*5bf0*/  R2UR UR11, R177 ;  /* 0x00000000b10b72ca */ /* 0x000fe200000e0000 */
[----:B------:R-:W-:Y:S01]  /*5c00*/  USHF.L.U32 UR50, UR16, 0x7, URZ ;  /* 0x0000000710327899 */ /* 0x000fe200080006ff */
[----:B------:R-:W-:Y:S01]  /*5c10*/  IADD3 R164, PT, PT, R164, 0x1, RZ ;  /* 0x00000001a4a47810 */ /* 0x000fe20007ffe0ff */
[----:B------:R-:W-:Y:S07]  /*5c20*/  USHF.L.U32 UR49, UR20, 0x8, URZ ;  /* 0x0000000814317899 */ /* 0x000fee00080006ff */
[----:B------:R-:W2:Y:S01]  /*5c30*/  @!UP0 LDCU.128 UR12, c[0x0][0xb10] ;  /* 0x00016200ff0c87ac */ /* 0x000ea20008000c00 */
[----:B------:R-:W3:Y:S01]  /*5c40*/  @!UP0 LDCU UR5, c[0x0][0xb0c] ;  /* 0x00016180ff0587ac */ /* 0x000ee20008000800 */
[----:B------:R-:W4:Y:S01]  /*5c50*/  @!UP0 LDCU UR10, c[0x0][0xb20] ;  /* 0x00016400ff0a87ac */ /* 0x000f220008000800 */
[----:B--2---:R-:W-:Y:S02]  /*5c60*/  UIMAD.WIDE.U32 UR8, UR38, UR12, URZ ;  /* 0x0000000c260872a5 */ /* 0x004fe4000f8e00ff */
[----:B------:R-:W-:Y:S02]  /*5c70*/  UIMAD.WIDE.U32 UR6, UR37, UR15, URZ ;  /* 0x0000000f250672a5 */ /* 0x000fe4000f8e00ff */
[----:B------:R-:W-:Y:S03]  /*5c80*/  @!UP0 UISETP.NE.AND UP1, UPT, UR14, 0x1, UPT ;  /* 0x000000010e00888c */ /* 0x000fe6000bf25270 */
[----:B------:R-:W-:Y:S01]  /*5c90*/  @!UP0 UMOV UR4, UR9 ;  /* 0x0000000900048c82 */ /* 0x000fe20008000000 */
[----:B---3--:R-:W-:Y:S02]  /*5ca0*/  @!UP0 UISETP.NE.AND UP2, UPT, UR5, 0x1, UPT ;  /* 0x000000010500888c */ /* 0x008fe4000bf45270 */
[----:B------:R-:W-:Y:S01]  /*5cb0*/  @!UP0 USHF.R.U32.HI UR4, URZ, UR13, UR4 ;  /* 0x0000000dff048299 */ /* 0x000fe20008011604 */
[----:B------:R-:W-:Y:S02]  /*5cc0*/  @!UP0 UMOV UR6, UR7 ;  /* 0x0000000700068c82 */ /* 0x000fe40008000000 */
[----:B----4-:R-:W-:Y:S02]  /*5cd0*/  @!UP0 USHF.R.U32.HI UR6, URZ, UR10, UR6 ;  /* 0x0000000aff068299 */ /* 0x010fe40008011606 */
[----:B------:R-:W-:Y:S02]  /*5ce0*/  @!UP0 USEL UR7, UR38, UR4, !UP2 ;  /* 0x0000000426078287 */ /* 0x000fe4000d000000 */
[----:B------:R-:W-:Y:S04]  /*5cf0*/  @!UP0 USEL UR6, UR37, UR6, !UP1 ;  /* 0x0000000625068287 */ /* 0x000fe8000c800000 */
[----:B------:R-:W-:Y:S02]  /*5d00*/  @!UP0 UIADD3 UR4, UPT, UPT, -UR7, UR6, URZ ;  /* 0x0000000607048290 */ /* 0x000fe4000fffe1ff */
[----:B------:R-:W-:Y:S02]  /*5d10*/  @!UP0 UIADD3 UR6, UPT, UPT, UR7, -UR6, URZ ;  /* 0x8000000607068290 */ /* 0x000fe4000fffe0ff */
[----:B------:R-:W-:Y:S02]  /*5d20*/  @!UP0 UIMAD UR38, UR4, UR5, UR38 ;  /* 0x00000005042682a4 */ /* 0x000fe4000f8e0226 */
[----:B------:R-:W-:Y:S02]  /*5d30*/  @!UP0 UIMAD UR37, UR6, UR14, UR37 ;  /* 0x0000000e062582a4 */ /* 0x000fe4000f8e0225 */
[----:B------:R-:W-:Y:S09]  /*5d40*/  ULOP3.LUT UP0, URZ, UR11, 0x1b0, URZ, 0xc0, !UPT ;  /* 0x000001b00bff7892 */ /* 0x000ff2000f80c0ff */
[----:B------:R-:W-:Y:S05]  /*5d50*/  BRA.U !UP0, `(.L_x_102) ;  /* 0x0000000108407547 */ /* 0x000fea000b800000 */
[----:B------:R-:W2:Y:S01]  /*5d60*/  LDCU.64 UR8, c[0x4][0x88] ;  /* 0x01001100ff0877ac */ /* 0x000ea20008000a00 */
[----:B------:R-:W-:Y:S01]  /*5d70*/  MOV R3, 0x0 ;  /* 0x0000000000037802 */ /* 0x000fe20000000f00 */
[----:B------:R-:W-:Y:S02]  /*5d80*/  HFMA2 R12, -RZ, RZ, 0, 5.9604644775390625e-08 ;  /* 0x00000001ff0c7431 */ /* 0x000fe400000001ff */
[----:B------:R-:W-:Y:S02]  /*5d90*/  IMAD.MOV.U32 R8, RZ, RZ, 0x70 ;  /* 0x00000070ff087424 */ /* 0x000fe400078e00ff */
[----:B------:R-:W-:Y:S01]  /*5da0*/  IMAD.MOV.U32 R13, RZ, RZ, RZ ;  /* 0x000000ffff0d7224 */ /* 0x000fe200078e00ff */
[----:B------:R-:W3:Y:S01]  /*5db0*/  LDCU.64 UR6, c[0x4][0x90] ;  /* 0x01001200ff0677ac */ /* 0x000ee20008000a00 */
[----:B------:R-:W4:Y:S01]  /*5dc0*/  LDC.64 R2, c[0x4][R3] ;  /* 0x0100000003027b82 */ /* 0x000f220000000a00 */
[----:B------:R-:W1:Y:S01]  /*5dd0*/  LDCU.64 UR4, c[0x4][0x8] ;  /* 0x01000100ff0477ac */ /* 0x000e620008000a00 */
[----:B--2---:R-:W-:Y:S01]  /*5de0*/  MOV R5, UR9 ;  /* 0x0000000900057c02 */ /* 0x004fe20008000f00 */
[----:B------:R-:W-:Y:S01]  /*5df0*/  IMAD.U32 R4, RZ, RZ, UR8 ;  /* 0x00000008ff047e24 */ /* 0x000fe2000f8e00ff */
[----:B---3--:R-:W-:Y:S01]  /*5e00*/  MOV R7, UR7 ;  /* 0x0000000700077c02 */ /* 0x008fe20008000f00 */
[----:B------:R-:W-:Y:S01]  /*5e10*/  IMAD.U32 R6, RZ, RZ, UR6 ;  /* 0x00000006ff067e24 */ /* 0x000fe2000f8e00ff */
[----:B-1----:R-:W-:Y:S01]  /*5e20*/  MOV R11, UR5 ;  /* 0x00000005000b7c02 */ /* 0x002fe20008000f00 */
[----:B------:R-:W-:Y:S02]  /*5e30*/  IMAD.U32 R10, RZ, RZ, UR4 ;  /* 0x00000004ff0a7e24 */ /* 0x000fe4000f8e00ff */
[----:B------:R-:W-:Y:S07]  /*5e40*/  LEPC R20, `(.L_x_102) ;  /* 0x000000001014794e */ /* 0x000fee0000000000 */
[----:B----45:R-:W-:Y:S05]  /*5e50*/  CALL.ABS.NOINC R2 ;  /* 0x0000000002007343 */ /* 0x030fea0003c00000 */
.L_x_102:
[----:B------:R-:W-:Y:S01]  /*5e60*/  LOP3.LUT P0, RZ, R175, 0x1b0, RZ, 0xc0, !PT ;  /* 0x000001b0afff7812 */ /* 0x000fe2000780c0ff */
[----:B------:R-:W-:Y:S11]  /*5e70*/  BSSY.RECONVERGENT B6, `(.L_x_103) ;  /* 0x0000013000067945 */ /* 0x000ff60003800200 */
[----:B------:R-:W-:Y:S01]  /*5e80*/  @!UPT UIADD3 URZ, UPT, UPT, URZ, URZ, URZ ;  /* 0x000000fffffff290 */ /* 0x000fe2000fffe0ff */
[----:B------:R-:W-:Y:S05]  /*5e90*/  @!P0 BRA `(.L_x_104) ;  /* 0x0000000000408947 */ /* 0x000fea0003800000 */
        /* <DEDUP_REMOVED lines=16> */
.L_x_104:
[----:B------:R-:W-:Y:S05]  /*5fa0*/  BSYNC.RECONVERGENT B6 ;  /* 0x0000000000067941 */ /* 0x000fea0003800200 */
.L_x_103:
[----:B------:R-:W-:Y:S01]  /*5fb0*/  R2UR UR4, R162 ;  /* 0x00000000a20472ca */ /* 0x000fe200000e0000 */
[----:B------:R-:W-:Y:S01]  /*5fc0*/  UISETP.NE.U32.AND UP0, UPT, UR60, URZ, UPT ;  /* 0x000000ff3c00728c */ /* 0x000fe2000bf05070 */
[----:B------:R-:W-:Y:S02]  /*5fd0*/  ISETP.NE.U32.AND P4, PT, R156, RZ, PT ;  /* 0x000000ff9c00720c */ /* 0x000fe40003f85070 */
[----:B------:R-:W-:Y:S01]  /*5fe0*/  ISETP.NE.U32.AND P2, PT, RZ, UR56, PT ;  /* 0x00000038ff007c0c */ /* 0x000fe2000bf45070 */
[----:B------:R-:W-:Y:S01]  /*5ff0*/  UISETP.NE.AND.EX UP1, UPT, UR61, URZ, UPT, UP0 ;  /* 0x000000ff3d00728c */ /* 0x000fe2000bf25300 */
[----:B------:R-:W-:Y:S01]  /*6000*/  ISETP.NE.AND.EX P4, PT, R157, RZ, PT, P4 ;  /* 0x000000ff9d00720c */ /* 0x000fe20003f85340 */
[----:B------:R-:W-:Y:S01]  /*6010*/  UPLOP3.LUT UP0, UPT, UPT, UPT, UPT, 0x40, 0x4 ;  /* 0x000000000004789c */ /* 0x000fe20003f0e870 */
[----:B------:R-:W-:Y:S05]  /*6020*/  ISETP.NE.AND.EX P2, PT, RZ, UR57, PT, P2 ;  /* 0x00000039ff007c0c */ /* 0x000fea000bf45320 */
[----:B------:R-:W-:Y:S06]  /*6030*/  UISETP.NE.AND UP2, UPT, UR4, URZ, UPT ;  /* 0x000000ff0400728c */ /* 0x000fec000bf45270 */
[----:B------:R-:W-:Y:S05]  /*6040*/  PLOP3.LUT P1, PT, PT, PT, UP2, 0x80, 0x8 ;  /* 0x000000000008781c */ /* 0x000fea0003f2f028 */
[----:B------:R-:W-:Y:S06]  /*6050*/  @UP2 UPLOP3.LUT UP0, UPT, UPT, UPT, UP1, 0x80, 0x8 ;  /* 0x000000000008289c */ /* 0x000fec0003f0f010 */
[----:B------:R-:W-:Y:S01]  /*6060*/  PLOP3.LUT P0, PT, PT, PT, UP0, 0x80, 0x8 ;  /* 0x000000000008781c */ /* 0x000fe20003f0f008 */
[----:B------:R-:W-:Y:S01]  /*6070*/  @!UPT UIADD3 URZ, UPT, UPT, URZ, URZ, URZ ;  /* 0x000000fffffff290 */ /* 0x000fe2000fffe0ff */
[----:B------:R-:W-:Y:S11]  /*6080*/  BRA.U !UP1, `(.L_x_105) ;  /* 0x00000001093c7547 */ /* 0x000ff6000b800000 */
[----:B------:R-:W-:Y:S01]  /*6090*/  UISETP.NE.U32.AND UP0, UPT, UR56, URZ, UPT ;  /* 0x000000ff3800728c */ /* 0x000fe2000bf05070 */
[----:B-1----:R-:W-:Y:S01]  /*60a0*/  HFMA2 R0, -RZ, RZ, 0, 5.9604644775390625e-08 ;  /* 0x00000001ff007431 */ /* 0x002fe200000001ff */
[----:B------:R-:W1:Y:S01]  /*60b0*/  LDCU.64 UR8, c[0x0][0x358] ;  /* 0x00006b00ff0877ac */ /* 0x000e620008000a00 */
[----:B------:R-:W-:Y:S01]  /*60c0*/  IMAD.MOV.U32 R158, RZ, RZ, 0x1 ;  /* 0x00000001ff9e7424 */ /* 0x000fe200078e00ff */
[----:B------:R-:W-:Y:S06]  /*60d0*/  UISETP.NE.AND.EX UP0, UPT, UR57, URZ, UPT, UP0 ;  /* 0x000000ff3900728c */ /* 0x000fec000bf05300 */
[----:B------:R-:W-:Y:S05]  /*60e0*/  PLOP3.LUT P3, PT, PT, PT, UP0, 0x80, 0x8 ;  /* 0x000000000008781c */ /* 0x000fea0003f6f008 */
[----:B------:R-:W2:Y:S01]  /*60f0*/  @UP0 LDCU.64 UR4, c[0x0][0x888] ;  /* 0x00011100ff0407ac */ /* 0x000ea20008000a00 */
[----:B------:R-:W-:Y:S07]  /*6100*/  @UP0 UIMAD UR6, UR36, UR60, URZ ;  /* 0x0000003c240602a4 */ /* 0x000fee000f8e02ff */
[----:B------:R-:W-:Y:S01]  /*6110*/  @!P3 PRMT R158, R0, 0x7610, R158 ;  /* 0x00007610009eb816 */ /* 0x000fe2000000009e */
[----:B--2---:R-:W-:Y:S06]  /*6120*/  @UP0 UIMAD.WIDE UR4, UR6, 0x4, UR4 ;  /* 0x00000004060408a5 */ /* 0x004fec000f8e0204 */
[----:B------:R-:W-:Y:S01]  /*6130*/  IMAD.U32 R2, RZ, RZ, UR4 ;  /* 0x00000004ff027e24 */ /* 0x000fe2000f8e00ff */
[----:B------:R-:W-:Y:S04]  /*6140*/  MOV R3, UR5 ;  /* 0x0000000500037c02 */ /* 0x000fe80008000f00 */
[----:B------:R-:W2:Y:S01]  /*6150*/  @!UP0 LDCU UR4, c[0x0][0x880] ;  /* 0x00011000ff0487ac */ /* 0x000ea20008000800 */
[----:B-1---5:R3:W5:Y:S02]  /*6160*/  @P3 LDG.E R73, desc[UR8][R2.64] ;  /* 0x0000000802493981 */ /* 0x022764000c1e1900 */
[----:B--23--:R-:W-:Y:S02]  /*6170*/  @!P3 IMAD.U32 R73, RZ, RZ, UR4 ;  /* 0x00000004ff49be24 */ /* 0x00cfe4000f8e00ff */
.L_x_105:
[----:B------:R-:W-:Y:S05]  /*6180*/  @!P4 BRA `(.L_x_106) ;  /* 0x000000000024c947 */ /* 0x000fea0003800000 */
[----:B------:R-:W-:Y:S01]  /*6190*/  ISETP.NE.U32.AND P3, PT, R138, RZ, PT ;  /* 0x000000ff8a00720c */ /* 0x000fe20003f65070 */
[----:B------:R-:W2:Y:S03]  /*61a0*/  LDCU.64 UR4, c[0x0][0x358] ;  /* 0x00006b00ff0477ac */ /* 0x000ea60008000a00 */
[----:B------:R-:W-:Y:S11]  /*61b0*/  ISETP.NE.AND.EX P3, PT, R139, RZ, PT, P3 ;  /* 0x000000ff8b00720c */ /* 0x000ff60003f65330 */
[----:B------:R-:W-:Y:S02]  /*61c0*/  @!UPT UIADD3 URZ, UPT, UPT, URZ, URZ, URZ ;  /* 0x000000fffffff290 */ /* 0x000fe4000fffe0ff */
[----:B------:R-:W3:Y:S01]  /*61d0*/  @P3 LDC.64 R2, c[0x0][0x8a8] ;  /* 0x00022a00ff023b82 */ /* 0x000ee20000000a00 */
[----:B-1----:R-:W-:Y:S04]  /*61e0*/  @P3 IMAD R0, R156, UR36, RZ ;  /* 0x000000249c003c24 */ /* 0x002fe8000f8e02ff */
[----:B---3--:R-:W-:Y:S05]  /*61f0*/  @P3 IMAD.WIDE R2, R0, 0x4, R2 ;  /* 0x0000000400023825 */ /* 0x008fea00078e0202 */
[----:B--2--5:R2:W5:Y:S02]  /*6200*/  @P3 LDG.E R70, desc[UR4][R2.64] ;  /* 0x0000000402463981 */ /* 0x024564000c1e1900 */
[----:B--2---:R-:W3:Y:S02]  /*6210*/  @!P3 LDC R70, c[0x0][0x8a0] ;  /* 0x00022800ff46bb82 */ /* 0x004ee40000000800 */
.L_x_106:
[----:B-----5:R-:W-:Y:S01]  /*6220*/  FSETP.NEU.AND P4, PT, R73, RZ, PT ;  /* 0x000000ff4900720b */ /* 0x020fe20003f8d000 */
[----:B------:R-:W-:Y:S01]  /*6230*/  BSSY B1, `(.L_x_107) ;  /* 0x0000047000017945 */ /* 0x000fe20003800000 */
[----:B------:R-:W-:Y:S01]  /*6240*/  SEL R5, RZ, 0xffffffff, P2 ;  /* 0xffffffffff057807 */ /* 0x000fe20001000000 */
[----:B------:R-:W-:Y:S01]  /*6250*/  IMAD.MOV.U32 R181, RZ, RZ, 0x1 ;  /* 0x00000001ffb57424 */ /* 0x000fe200078e00ff */
[----:B------:R-:W-:Y:S01]  /*6260*/  LOP3.LUT P3, RZ, R158, 0xff, RZ, 0xc0, !PT ;  /* 0x000000ff9eff7812 */ /* 0x000fe2000786c0ff */
[----:B------:R-:W-:Y:S01]  /*6270*/  IMAD R71, R68, 0x100, R69 ;  /* 0x0000010044477824 */ /* 0x000fe200078e0245 */
[----:B-1----:R-:W-:Y:S02]  /*6280*/  @P1 SEL R0, RZ, 0xffffffff, P4 ;  /* 0xffffffffff001807 */ /* 0x002fe40002000000 */
[----:B------:R-:W-:Y:S02]  /*6290*/  CS2R R154, SRZ ;  /* 0x00000000009a7805 */ /* 0x000fe4000001ff00 */
[----:B------:R-:W-:Y:S02]  /*62a0*/  LEA R3, R168, UR44, 0x3 ;  /* 0x0000002ca8037c11 */ /* 0x000fe4000f8e18ff */
[----:B------:R-:W-:Y:S02]  /*62b0*/  CS2R R152, SRZ ;  /* 0x0000000000987805 */ /* 0x000fe4000001ff00 */
[----:B------:R-:W-:Y:S02]  /*62c0*/  @P0 SEL R0, R5, R0, !P3 ;  /* 0x0000000005000207 */ /* 0x000fe40005800000 */
[----:B------:R-:W-:Y:S02]  /*62d0*/  CS2R R150, SRZ ;  /* 0x0000000000967805 */ /* 0x000fe4000001ff00 */
[----:B------:R-:W-:Y:S02]  /*62e0*/  LEA R163, R68, UR44, 0x3 ;  /* 0x0000002c44a37c11 */ /* 0x000fe4000f8e18ff */
[----:B------:R-:W-:Y:S02]  /*62f0*/  CS2R R148, SRZ ;  /* 0x0000000000947805 */ /* 0x000fe4000001ff00 */
[----:B------:R-:W-:Y:S02]  /*6300*/  @P1 LOP3.LUT R0, R0, 0x1, RZ, 0xc0, !PT ;  /* 0x0000000100001812 */ /* 0x000fe400078ec0ff */
[----:B------:R-:W-:Y:S02]  /*6310*/  CS2R R146, SRZ ;  /* 0x0000000000927805 */ /* 0x000fe4000001ff00 */
[----:B------:R-:W-:Y:S02]  /*6320*/  SHF.L.U32 R2, R170, 0x1f, RZ ;  /* 0x0000001faa027819 */ /* 0x000fe400000006ff */
[----:B------:R-:W-:Y:S02]  /*6330*/  CS2R R144, SRZ ;  /* 0x0000000000907805 */ /* 0x000fe4000001ff00 */
[----:B------:R-:W-:Y:S02]  /*6340*/  ISETP.NE.U32.OR P6, PT, R0, 0x1, !P1 ;  /* 0x000000010000780c */ /* 0x000fe40004fc5470 */
[----:B------:R-:W-:Y:S02]  /*6350*/  CS2R R142, SRZ ;  /* 0x00000000008e7805 */ /* 0x000fe4000001ff00 */
[----:B------:R-:W-:Y:S02]  /*6360*/  PLOP3.LUT P2, PT, PT, PT, UP1, 0x80, 0x8 ;  /* 0x000000000008781c */ /* 0x000fe40003f4f018 */
[----:B------:R-:W-:Y:S02]  /*6370*/  CS2R R140, SRZ ;  /* 0x00000000008c7805 */ /* 0x000fe4000001ff00 */
[----:B------:R-:W-:Y:S02]  /*6380*/  SEL R0, RZ, 0xffffffff, P4 ;  /* 0xffffffffff007807 */ /* 0x000fe40002000000 */
[----:B------:R-:W-:Y:S03]  /*6390*/  P2R R189, PR, RZ, 0x40 ;  /* 0x00000040ffbd7803 */ /* 0x000fe60000000000 */
[----:B------:R-:W-:Y:S04]  /*63a0*/  @P6 SHF.L.U32 R4, R167, 0x1f, RZ ;  /* 0x0000001fa7046819 */ /* 0x000fe800000006ff */
[----:B------:R-:W-:Y:S01]  /*63b0*/  @P2 SEL R0, R5, R0, !P3 ;  /* 0x0000000005002207 */ /* 0x000fe20005800000 */
[----:B------:R-:W1:Y:S03]  /*63c0*/  @P6 SYNCS.PHASECHK.TRANS64.TRYWAIT P1, [R3+URZ+0x50], R4 ;  /* 0x00005004030065a7 */ /* 0x000e6600080211ff */
[----:B------:R-:W-:Y:S04]  /*63d0*/  LOP3.LUT R0, R0, 0x1, RZ, 0xc0, !PT ;  /* 0x0000000100007812 */ /* 0x000fe800078ec0ff */
[----:B------:R-:W-:Y:S04]  /*63e0*/  ISETP.NE.U32.AND P5, PT, R0, 0x1, PT ;  /* 0x000000010000780c */ /* 0x000fe80003fa5070 */
[----:B------:R-:W-:Y:S01]  /*63f0*/  P2R R182, PR, RZ, 0x20 ;  /* 0x00000020ffb67803 */ /* 0x000fe20000000000 */
[----:B------:R2:W4:Y:S01]  /*6400*/  SYNCS.PHASECHK.TRANS64.TRYWAIT P0, [R163+URZ+0xc0], R2 ;  /* 0x0000c002a30075a7 */ /* 0x00052200080011ff */
[----:B-1----:R-:W-:Y:S01]  /*6410*/  @P6 SEL R181, RZ, 0x1, !P1 ;  /* 0x00000001ffb56807 */ /* 0x002fe20004800000 */
[----:B--2---:R-:W-:Y:S06]  /*6420*/  @!P6 BRA `(.L_x_108) ;  /* 0x00000000009ce947 */ /* 0x004fec0003800000 */
[----:B------:R-:W-:Y:S01]  /*6430*/  @P5 IMAD R7, R168, 0x2000, R173 ;  /* 0x00002000a8075824 */ /* 0x000fe200078e02ad */
[----:B------:R-:W-:Y:S01]  /*6440*/  ISETP.NE.AND P1, PT, R181, RZ, PT ;  /* 0x000000ffb500720c */ /* 0x000fe20003f25270 */
[----:B------:R-:W-:Y:S01]  /*6450*/  BSSY B0, `(.L_x_109) ;  /* 0x0000010000007945 */ /* 0x000fe20003800000 */
[----:B------:R-:W-:Y:S01]  /*6460*/  CS2R R142, SRZ ;  /* 0x00000000008e7805 */ /* 0x000fe2000001ff00 */
[--C-:B------:R-:W-:Y:S01]  /*6470*/  @P5 IMAD R6, R174, -0x10, R7.reuse ;  /* 0xfffffff0ae065824 */ /* 0x100fe200078e0207 */
[----:B------:R-:W-:Y:S01]  /*6480*/  CS2R R140, SRZ ;  /* 0x00000000008c7805 */ /* 0x000fe2000001ff00 */
[----:B------:R-:W-:Y:S01]  /*6490*/  @P5 IMAD R5, R172, -0x10, R7 ;  /* 0xfffffff0ac055824 */ /* 0x000fe200078e0207 */
[----:B------:R-:W-:Y:S01]  /*64a0*/  CS2R R150, SRZ ;  /* 0x0000000000967805 */ /* 0x000fe2000001ff00 */
[----:B------:R-:W-:Y:S01]  /*64b0*/  @P5 IMAD R4, R171, 0x10, R6 ;  /* 0x00000010ab045824 */ /* 0x000fe200078e0206 */
[----:B------:R-:W-:Y:S02]  /*64c0*/  CS2R R148, SRZ ;  /* 0x0000000000947805 */ /* 0x000fe4000001ff00 */
[----:B------:R-:W-:Y:S02]  /*64d0*/  CS2R R146, SRZ ;  /* 0x0000000000927805 */ /* 0x000fe4000001ff00 */
[----:B------:R-:W-:Y:S02]  /*64e0*/  CS2R R144, SRZ ;  /* 0x0000000000907805 */ /* 0x000fe4000001ff00 */
[----:B------:R-:W-:Y:S02]  /*64f0*/  CS2R R154, SRZ ;  /* 0x00000000009a7805 */ /* 0x000fe4000001ff00 */
[----:B------:R-:W-:Y:S01]  /*6500*/  CS2R R152, SRZ ;  /* 0x0000000000987805 */ /* 0x000fe2000001ff00 */
[----:B------:R-:W-:Y:S06]  /*6510*/  @P1 BRA `(.L_x_110) ;  /* 0x00000000000c1947 */ /* 0x000fec0003800000 */
[----:B------:R-:W-:Y:S04]  /*6520*/  SHF.L.U32 R0, R167, 0x1f, RZ ;  /* 0x0000001fa7007819 */ /* 0x000fe800000006ff */
[----:B------:R-:W1:Y:S02]  /*6530*/  SYNCS.PHASECHK.TRANS64.TRYWAIT P1, [R3+URZ+0x50], R0 ;  /* 0x00005000030075a7 */ /* 0x000e6400080211ff */
[----:B-1----:R-:W-:Y:S05]  /*6540*/  @!P1 BRA `(.L_x_111) ;  /* 0x0000006000a49947 */ /* 0x002fea0003800000 */
.L_x_110:
[----:B------:R-:W-:Y:S05]  /*6550*/  BSYNC B0 ;  /* 0x0000000000007941 */ /* 0x000fea0003800000 */
.L_x_109:
[----:B------:R-:W-:Y:S01]  /*6560*/  ISETP.NE.AND P1, PT, R182, RZ, PT ;  /* 0x000000ffb600720c */ /* 0x000fe20003f25270 */
[----:B-1----:R-:W-:Y:S02]  /*6570*/  VIADD R3, R3, 0x70 ;  /* 0x0000007003037836 */ /* 0x002fe40000000000 */
[----:B------:R-:W-:Y:S02]  /*6580*/  IMAD.U32 R0, RZ, RZ, UR45 ;  /* 0x0000002dff007e24 */ /* 0x000fe4000f8e00ff */
[----:B------:R-:W-:Y:S03]  /*6590*/  VIADD R168, R168, 0x1 ;  /* 0x00000001a8a87836 */ /* 0x000fe60000000000 */
[----:B------:R-:W-:Y:S05]  /*65a0*/  PRMT R0, R0, 0x654, R3 ;  /* 0x0000065400007816 */ /* 0x000fea0000000003 */
[----:B------:R1:W2:Y:S04]  /*65b0*/  @P1 LDS.128 R140, [R7] ;  /* 0x00000000078c1984 */ /* 0x0002a80000000c00 */
[----:B------:R1:W1:Y:S04]  /*65c0*/  @P1 LDS.128 R148, [R5+0x20] ;  /* 0x0000200005941984 */ /* 0x0002680000000c00 */
[----:B------:R1:W1:Y:S04]  /*65d0*/  @P1 LDS.128 R144, [R6+0x10] ;  /* 0x0000100006901984 */ /* 0x0002680000000c00 */
[----:B------:R1:W1:Y:S01]  /*65e0*/  @P1 LDS.128 R152, [R4+0x10] ;  /* 0x0000100004981984 */ /* 0x0002620000000c00 */
[C---:B------:R-:W-:Y:S01]  /*65f0*/  ISETP.NE.AND P1, PT, R168.reuse, 0x4, PT ;  /* 0x00000004a800780c */ /* 0x040fe20003f25270 */
[----:B------:R-:W-:Y:S01]  /*6600*/  @!PT LDS RZ, [RZ] ;  /* 0x00000000fffff984 */ /* 0x000fe20000000800 */
[----:B------:R-:W-:Y:S01]  /*6610*/  @!PT LDS RZ, [RZ] ;  /* 0x00000000fffff984 */ /* 0x000fe20000000800 */
[----:B------:R-:W-:Y:S01]  /*6620*/  @!PT LDS RZ, [RZ] ;  /* 0x00000000fffff984 */ /* 0x000fe20000000800 */
[----:B------:R-:W-:Y:S01]  /*6630*/  @!PT LDS RZ, [RZ] ;  /* 0x00000000fffff984 */ /* 0x000fe20000000800 */
[----:B------:R5:W-:Y:S06]  /*6640*/  MEMBAR.ALL.CTA ;  /* 0x0000000000007992 */ /* 0x000bec0000008000 */
[----:B-----5:R-:W5:Y:S01]  /*6650*/  FENCE.VIEW.ASYNC.S ;  /* 0x00000000000073c6 */ /* 0x020f620000000000 */
[----:B------:R-:W-:Y:S01]  /*6660*/  SEL R168, R168, RZ, P1 ;  /* 0x000000ffa8a87207 */ /* 0x000fe20000800000 */
[----:B-----5:R5:W-:Y:S02]  /*6670*/  SYNCS.ARRIVE.TRANS64.RED.A1T0 RZ, [R0+URZ], RZ ;  /* 0x000000ff00ff79a7 */ /* 0x020be400081004ff */
[----:B-----5:R-:W-:Y:S04]  /*6680*/  SEL R0, RZ, 0x1, P1 ;  /* 0x00000001ff007807 */ /* 0x020fe80000800000 */
[----:B--2---:R-:W-:Y:S02]  /*6690*/  LOP3.LUT R167, R167, R0, RZ, 0x3c, !PT ;  /* 0x00000000a7a77212 */ /* 0x004fe400078e3cff */
.L_x_108:
[----:B------:R-:W-:Y:S05]  /*66a0*/  BSYNC B1 ;  /* 0x0000000000017941 */ /* 0x000fea0003800000 */
.L_x_107:
[----:B------:R-:W-:Y:S04]  /*66b0*/  SHF.R.U32.HI R0, RZ, 0x15, R71 ;  /* 0x00000015ff007819 */ /* 0x000fe80000011647 */
[----:B------:R-:W-:Y:S01]  /*66c0*/  LOP3.LUT P1, RZ, R0, 0x3, R159, 0x48, !PT ;  /* 0x0000000300ff7812 */ /* 0x000fe2000782489f */
[----:B------:R-:W-:Y:S01]  /*66d0*/  @!UPT UIADD3 URZ, UPT, UPT, URZ, URZ, URZ ;  /* 0x000000fffffff290 */ /* 0x000fe2000fffe0ff */
[----:B----4-:R-:W-:Y:S11]  /*66e0*/  @P0 BRA `(.L_x_112) ;  /* 0x0000000000080947 */ /* 0x010ff60003800000 */
[----:B------:R-:W2:Y:S02]  /*66f0*/  SYNCS.PHASECHK.TRANS64.TRYWAIT P0, [R163+URZ+0xc0], R2 ;  /* 0x0000c002a30075a7 */ /* 0x000ea400080011ff */
[----:B--2---:R-:W-:Y:S05]  /*6700*/  @!P0 BRA `(.L_x_113) ;  /* 0x0000006000488947 */ /* 0x004fea0003800000 */
.L_x_112:
[----:B------:R-:W-:Y:S04]  /*6710*/  BSSY.RECONVERGENT B6, `(.L_x_114) ;  /* 0x0000012000067945 */ /* 0x000fe80003800200 */
[----:B------:R-:W-:Y:S05]  /*6720*/  @!P1 BRA `(.L_x_115) ;  /* 0x0000000000409947 */ /* 0x000fea0003800000 */
[----:B------:R-:W1:Y:S01]  /*6730*/  LDCU.64 UR8, c[0x4][0x78] ;  /* 0x01000f00ff0877ac */ /* 0x000e620008000a00 */
[----:B------:R-:W-:Y:S01]  /*6740*/  MOV R3, 0x0 ;  /* 0x0000000000037802 */ /* 0x000fe20000000f00 */
[----:B------:R-:W-:Y:S02]  /*6750*/  HFMA2 R12, -RZ, RZ, 0, 5.9604644775390625e-08 ;  /* 0x00000001ff0c7431 */ /* 0x000fe400000001ff */
[----:B------:R-:W-:Y:S02]  /*6760*/  IMAD.MOV.U32 R8, RZ, RZ, 0x192 ;  /* 0x00000192ff087424 */ /* 0x000fe400078e00ff */
[----:B------:R-:W-:Y:S01]  /*6770*/  IMAD.MOV.U32 R13, RZ, RZ, RZ ;  /* 0x000000ffff0d7224 */ /* 0x000fe200078e00ff */
[----:B------:R-:W4:Y:S01]  /*6780*/  LDCU.64 UR6, c[0x4][0x80] ;  /* 0x01001000ff0677ac */ /* 0x000f220008000a00 */
[----:B--2---:R-:W2:Y:S01]  /*6790*/  LDC.64 R2, c[0x4][R3] ;  /* 0x0100000003027b82 */ /* 0x004ea20000000a00 */
[----:B------:R-:W5:Y:S01]  /*67a0*/  LDCU.64 UR4, c[0x4][0x18] ;  /* 0x01000300ff0477ac */ /* 0x000f620008000a00 */
[----:B-1----:R-:W-:Y:S01]  /*67b0*/  MOV R5, UR9 ;  /* 0x0000000900057c02 */ /* 0x002fe20008000f00 */
[----:B------:R-:W-:Y:S01]  /*67c0*/  IMAD.U32 R4, RZ, RZ, UR8 ;  /* 0x00000008ff047e24 */ /* 0x000fe2000f8e00ff */
[----:B----4-:R-:W-:Y:S01]  /*67d0*/  MOV R7, UR7 ;  /* 0x0000000700077c02 */ /* 0x010fe20008000f00 */
[----:B------:R-:W-:Y:S01]  /*67e0*/  IMAD.U32 R6, RZ, RZ, UR6 ;  /* 0x00000006ff067e24 */ /* 0x000fe2000f8e00ff */
[----:B-----5:R-:W-:Y:S01]  /*67f0*/  MOV R11, UR5 ;  /* 0x00000005000b7c02 */ /* 0x020fe20008000f00 */
[----:B------:R-:W-:Y:S02]  /*6800*/  IMAD.U32 R10, RZ, RZ, UR4 ;  /* 0x00000004ff0a7e24 */ /* 0x000fe4000f8e00ff */
[----:B------:R-:W-:Y:S07]  /*6810*/  LEPC R20, `(.L_x_115) ;  /* 0x000000001014794e */ /* 0x000fee0000000000 */
[----:B--23--:R-:W-:Y:S05]  /*6820*/  CALL.ABS.NOINC R2 ;  /* 0x0000000002007343 */ /* 0x00cfea0003c00000 */
.L_x_115:
[----:B------:R-:W-:Y:S05]  /*6830*/  BSYNC.RECONVERGENT B6 ;  /* 0x0000000000067941 */ /* 0x000fea0003800200 */
.L_x_114:
[-C--:B------:R-:W-:Y:S01]  /*6840*/  F2FP.F16.E5M2.UNPACK_B R74, R140.reuse ;  /* 0x0000008cff4a723e */ /* 0x080fe200020004ff */
[----:B------:R-:W-:Y:S05]  /*6850*/  WARPSYNC.ALL ;  /* 0x0000000000007948 */ /* 0x000fea0003800000 */
[----:B------:R-:W-:Y:S01]  /*6860*/  R2UR UR4, R71 ;  /* 0x00000000470472ca */ /* 0x000fe200000e0000 */
[--C-:B------:R-:W-:Y:S01]  /*6870*/  HADD2.F32 R72, -RZ, R74.reuse.H0_H0 ;  /* 0x2000004aff487230 */ /* 0x100fe20000004100 */
[----:B------:R-:W-:Y:S01]  /*6880*/  F2FP.F16.E5M2.UNPACK_B R76, R140.H1 ;  /* 0x0000008cff4c723e */ /* 0x000fe200030004ff */
[----:B------:R-:W-:Y:S01]  /*6890*/  HADD2.F32 R75, -RZ, R74.H1_H1 ;  /* 0x3000004aff4b7230 */ /* 0x000fe20000004100 */
[-C--:B------:R-:W-:Y:S01]  /*68a0*/  F2FP.F16.E5M2.UNPACK_B R78, R141.reuse ;  /* 0x0000008dff4e723e */ /* 0x080fe200020004ff */
[----:B------:R-:W-:Y:S01]  /*68b0*/  BSSY.RECONVERGENT B0, `(.L_x_116) ;  /* 0x000011d000007945 */ /* 0x000fe20003800200 */
[----:B------:R-:W-:Y:S01]  /*68c0*/  F2FP.F16.E5M2.UNPACK_B R80, R141.H1 ;  /* 0x0000008dff50723e */ /* 0x000fe200030004ff */
[----:B------:R-:W-:Y:S01]  /*68d0*/  HADD2.F32 R74, -RZ, R76.H0_H0 ;  /* 0x2000004cff4a7230 */ /* 0x000fe20000004100 */
[-C--:B------:R-:W-:Y:S01]  /*68e0*/  F2FP.F16.E5M2.UNPACK_B R82, R142.reuse ;  /* 0x0000008eff52723e */ /* 0x080fe200020004ff */
[--C-:B------:R-:W-:Y:S01]  /*68f0*/  HADD2.F32 R77, -RZ, R78.reuse.H0_H0 ;  /* 0x2000004eff4d7230 */ /* 0x100fe20000004100 */
[----:B------:R-:W-:Y:S01]  /*6900*/  F2FP.F16.E5M2.UNPACK_B R84, R142.H1 ;  /* 0x0000008eff54723e */ /* 0x000fe200030004ff */
[----:B------:R-:W-:Y:S01]  /*6910*/  HADD2.F32 R78, -RZ, R78.H1_H1 ;  /* 0x3000004eff4e7230 */ /* 0x000fe20000004100 */
[-C--:B------:R-:W-:Y:S01]  /*6920*/  F2FP.F16.E5M2.UNPACK_B R86, R143.reuse ;  /* 0x0000008fff56723e */ /* 0x080fe200020004ff */
[----:B-1----:R-:W3:Y:S01]  /*6930*/  LDTM.x64 R4, tmem[UR4] ;  /* 0x00000004000479ee */ /* 0x002ee20008340000 */
[----:B------:R-:W-:Y:S01]  /*6940*/  F2FP.F16.E5M2.UNPACK_B R88, R143.H1 ;  /* 0x0000008fff58723e */ /* 0x000fe200030004ff */
[----:B------:R-:W-:Y:S01]  /*6950*/  HADD2.F32 R76, -RZ, R76.H1_H1 ;  /* 0x3000004cff4c7230 */ /* 0x000fe20000004100 */
[-C--:B------:R-:W-:Y:S01]  /*6960*/  F2FP.F16.E5M2.UNPACK_B R90, R144.reuse ;  /* 0x00000090ff5a723e */ /* 0x080fe200020004ff */
[----:B------:R-:W-:Y:S01]  /*6970*/  HADD2.F32 R79, -RZ, R80.H0_H0 ;  /* 0x20000050ff4f7230 */ /* 0x000fe20000004100 */
[----:B------:R-:W-:Y:S01]  /*6980*/  F2FP.F16.E5M2.UNPACK_B R92, R144.H1 ;  /* 0x00000090ff5c723e */ /* 0x000fe200030004ff */
[--C-:B------:R-:W-:Y:S01]  /*6990*/  HADD2.F32 R81, -RZ, R82.reuse.H0_H0 ;  /* 0x20000052ff517230 */ /* 0x100fe20000004100 */
[----:B------:R-:W-:Y:S01]  /*69a0*/  SHF.L.U32 R188, R166, 0x4, RZ ;  /* 0x00000004a6bc7819 */ /* 0x000fe200000006ff */
[----:B------:R-:W-:Y:S01]  /*69b0*/  HADD2.F32 R82, -RZ, R82.H1_H1 ;  /* 0x30000052ff527230 */ /* 0x000fe20000004100 */
[----:B------:R-:W-:Y:S01]  /*69c0*/  SHF.L.U32 R190, R165, 0x4, RZ ;  /* 0x00000004a5be7819 */ /* 0x000fe200000006ff */
[--C-:B------:R-:W-:Y:S01]  /*69d0*/  HADD2.F32 R85, -RZ, R86.reuse.H0_H0 ;  /* 0x20000056ff557230 */ /* 0x100fe20000004100 */
[C---:B------:R-:W-:Y:S01]  /*69e0*/  IADD3 R178, PT, PT, R173.reuse, R188, RZ ;  /* 0x000000bcadb27210 */ /* 0x040fe20007ffe0ff */
[----:B------:R-:W-:Y:S01]  /*69f0*/  HADD2.F32 R86, -RZ, R86.H1_H1 ;  /* 0x30000056ff567230 */ /* 0x000fe20000004100 */
[----:B------:R-:W-:Y:S01]  /*6a00*/  IADD3 R180, PT, PT, R173, R190, RZ ;  /* 0x000000beadb47210 */ /* 0x000fe20007ffe0ff */
[--C-:B------:R-:W-:Y:S01]  /*6a10*/  HADD2.F32 R89, -RZ, R90.reuse.H0_H0 ;  /* 0x2000005aff597230 */ /* 0x100fe20000004100 */
[----:B------:R-:W-:Y:S01]  /*6a20*/  SHF.L.U32 R183, R171, 0x4, RZ ;  /* 0x00000004abb77819 */ /* 0x000fe200000006ff */
[----:B------:R-:W-:Y:S01]  /*6a30*/  HADD2.F32 R90, -RZ, R90.H1_H1 ;  /* 0x3000005aff5a7230 */ /* 0x000fe20000004100 */
[----:B------:R-:W-:Y:S01]  /*6a40*/  F2FP.F16.E5M2.UNPACK_B R94, R145 ;  /* 0x00000091ff5e723e */ /* 0x000fe200020004ff */
[----:B------:R-:W-:Y:S01]  /*6a50*/  HADD2.F32 R80, -RZ, R80.H1_H1 ;  /* 0x30000050ff507230 */ /* 0x000fe20000004100 */
[----:B------:R-:W-:Y:S01]  /*6a60*/  F2FP.F16.E5M2.UNPACK_B R98, R146 ;  /* 0x00000092ff62723e */ /* 0x000fe200020004ff */
[----:B------:R-:W-:Y:S01]  /*6a70*/  HADD2.F32 R83, -RZ, R84.H0_H0 ;  /* 0x20000054ff537230 */ /* 0x000fe20000004100 */
[----:B------:R-:W-:Y:S01]  /*6a80*/  F2FP.F16.E5M2.UNPACK_B R102, R147 ;  /* 0x00000093ff66723e */ /* 0x000fe200020004ff */
[--C-:B------:R-:W-:Y:S01]  /*6a90*/  HADD2.F32 R93, -RZ, R94.reuse.H0_H0 ;  /* 0x2000005eff5d7230 */ /* 0x100fe20000004100 */
[----:B------:R-:W-:Y:S01]  /*6aa0*/  F2FP.F16.E5M2.UNPACK_B R106, R148 ;  /* 0x00000094ff6a723e */ /* 0x000fe200020004ff */
[C---:B---3--:R-:W-:Y:S01]  /*6ab0*/  FMUL R0, R70.reuse, R4 ;  /* 0x0000000446007220 */ /* 0x048fe20000400000 */
[C---:B--2---:R-:W-:Y:S01]  /*6ac0*/  FMUL R2, R70.reuse, R5 ;  /* 0x0000000546027220 */ /* 0x044fe20000400000 */
[C---:B------:R-:W-:Y:S01]  /*6ad0*/  FMUL R4, R70.reuse, R8 ;  /* 0x0000000846047220 */ /* 0x040fe20000400000 */
[C---:B------:R-:W-:Y:S01]  /*6ae0*/  FMUL R5, R70.reuse, R9 ;  /* 0x0000000946057220 */ /* 0x040fe20000400000 */
[C---:B------:R-:W-:Y:S01]  /*6af0*/  FFMA R0, R73.reuse, R72, R0 ;  /* 0x0000004849007223 */ /* 0x040fe20000000000 */
[C---:B------:R-:W-:Y:S01]  /*6b00*/  FFMA R2, R73.reuse, R75, R2 ;  /* 0x0000004b49027223 */ /* 0x040fe20000000002 */
[C---:B------:R-:W-:Y:S01]  /*6b10*/  FMUL R8, R70.reuse, R12 ;  /* 0x0000000c46087220 */ /* 0x040fe20000400000 */
[C---:B------:R-:W-:Y:S01]  /*6b20*/  FMUL R9, R70.reuse, R13 ;  /* 0x0000000d46097220 */ /* 0x040fe20000400000 */
[C---:B------:R-:W-:Y:S01]  /*6b30*/  FMUL R12, R70.reuse, R16 ;  /* 0x00000010460c7220 */ /* 0x040fe20000400000 */
[C---:B------:R-:W-:Y:S01]  /*6b40*/  FMUL R13, R70.reuse, R17 ;  /* 0x00000011460d7220 */ /* 0x040fe20000400000 */
[C---:B------:R-:W-:Y:S01]  /*6b50*/  FMUL R16, R70.reuse, R20 ;  /* 0x0000001446107220 */ /* 0x040fe20000400000 */
[C---:B------:R-:W-:Y:S01]  /*6b60*/  FMUL R17, R70.reuse, R21 ;  /* 0x0000001546117220 */ /* 0x040fe20000400000 */
[----:B------:R-:W-:Y:S02]  /*6b70*/  HADD2.F32 R94, -RZ, R94.H1_H1 ;  /* 0x3000005eff5e7230 */ /* 0x000fe40000004100 */
[C---:B------:R-:W-:Y:S01]  /*6b80*/  FMUL R20, R70.reuse, R24 ;  /* 0x0000001846147220 */ /* 0x040fe20000400000 */
[C---:B------:R-:W-:Y:S01]  /*6b90*/  FMUL R21, R70.reuse, R25 ;  /* 0x0000001946157220 */ /* 0x040fe20000400000 */
[--C-:B------:R-:W-:Y:S02]  /*6ba0*/  HADD2.F32 R97, -RZ, R98.reuse.H0_H0 ;  /* 0x20000062ff617230 */ /* 0x100fe40000004100 */
[C---:B------:R-:W-:Y:S01]  /*6bb0*/  FMUL R24, R70.reuse, R28 ;  /* 0x0000001c46187220 */ /* 0x040fe20000400000 */
[----:B------:R-:W-:Y:S02]  /*6bc0*/  HADD2.F32 R98, -RZ, R98.H1_H1 ;  /* 0x30000062ff627230 */ /* 0x000fe40000004100 */
[C---:B------:R-:W-:Y:S01]  /*6bd0*/  FMUL R25, R70.reuse, R29 ;  /* 0x0000001d46197220 */ /* 0x040fe20000400000 */
[--C-:B------:R-:W-:Y:S02]  /*6be0*/  HADD2.F32 R101, -RZ, R102.reuse.H0_H0 ;  /* 0x20000066ff657230 */ /* 0x100fe40000004100 */
[C---:B------:R-:W-:Y:S01]  /*6bf0*/  FMUL R28, R70.reuse, R32 ;  /* 0x00000020461c7220 */ /* 0x040fe20000400000 */
[----:B------:R-:W-:Y:S02]  /*6c00*/  HADD2.F32 R102, -RZ, R102.H1_H1 ;  /* 0x30000066ff667230 */ /* 0x000fe40000004100 */
[C---:B------:R-:W-:Y:S01]  /*6c10*/  FMUL R29, R70.reuse, R33 ;  /* 0x00000021461d7220 */ /* 0x040fe20000400000 */
[--C-:B------:R-:W-:Y:S02]  /*6c20*/  HADD2.F32 R105, -RZ, R106.reuse.H0_H0 ;  /* 0x2000006aff697230 */ /* 0x100fe40000004100 */
[C---:B------:R-:W-:Y:S01]  /*6c30*/  FMUL R32, R70.reuse, R36 ;  /* 0x0000002446207220 */ /* 0x040fe20000400000 */
[----:B------:R-:W-:Y:S01]  /*6c40*/  F2FP.F16.E5M2.UNPACK_B R96, R145.H1 ;  /* 0x00000091ff60723e */ /* 0x000fe200030004ff */
[----:B------:R-:W-:Y:S02]  /*6c50*/  HADD2.F32 R106, -RZ, R106.H1_H1 ;  /* 0x3000006aff6a7230 */ /* 0x000fe40000004100 */
[C---:B------:R-:W-:Y:S01]  /*6c60*/  FMUL R33, R70.reuse, R37 ;  /* 0x0000002546217220 */ /* 0x040fe20000400000 */
[C---:B------:R-:W-:Y:S01]  /*6c70*/  FMUL R36, R70.reuse, R40 ;  /* 0x0000002846247220 */ /* 0x040fe20000400000 */
[----:B------:R-:W-:Y:S01]  /*6c80*/  F2FP.F16.E5M2.UNPACK_B R100, R146.H1 ;  /* 0x00000092ff64723e */ /* 0x000fe200030004ff */
        /* <DEDUP_REMOVED lines=8> */
[----:B------:R-:W-:Y:S01]  /*6d10*/  F2FP.F16.E5M2.UNPACK_B R110, R149 ;  /* 0x00000095ff6e723e */ /* 0x000fe200020004ff */
[C---:B------:R-:W-:Y:S01]  /*6d20*/  FMUL R49, R70.reuse, R53 ;  /* 0x0000003546317220 */ /* 0x040fe20000400000 */
[C---:B------:R-:W-:Y:S01]  /*6d30*/  FMUL R52, R70.reuse, R56 ;  /* 0x0000003846347220 */ /* 0x040fe20000400000 */
[----:B------:R-:W-:Y:S01]  /*6d40*/  F2FP.F16.E5M2.UNPACK_B R112, R149.H1 ;  /* 0x00000095ff70723e */ /* 0x000fe200030004ff */
[C---:B------:R-:W-:Y:S01]  /*6d50*/  FMUL R53, R70.reuse, R57 ;  /* 0x0000003946357220 */ /* 0x040fe20000400000 */
[--C-:B------:R-:W-:Y:S02]  /*6d60*/  HADD2.F32 R109, -RZ, R110.reuse.H0_H0 ;  /* 0x2000006eff6d7230 */ /* 0x100fe40000004100 */
[C---:B------:R-:W-:Y:S01]  /*6d70*/  FMUL R56, R70.reuse, R60 ;  /* 0x0000003c46387220 */ /* 0x040fe20000400000 */
[----:B------:R-:W-:Y:S01]  /*6d80*/  F2FP.F16.E5M2.UNPACK_B R114, R150 ;  /* 0x00000096ff72723e */ /* 0x000fe200020004ff */
[----:B------:R-:W-:Y:S02]  /*6d90*/  HADD2.F32 R110, -RZ, R110.H1_H1 ;  /* 0x3000006eff6e7230 */ /* 0x000fe40000004100 */
[C---:B------:R-:W-:Y:S01]  /*6da0*/  FMUL R57, R70.reuse, R61 ;  /* 0x0000003d46397220 */ /* 0x040fe20000400000 */
[C---:B------:R-:W-:Y:S01]  /*6db0*/  FMUL R60, R70.reuse, R64 ;  /* 0x00000040463c7220 */ /* 0x040fe20000400000 */
[----:B------:R-:W-:Y:S01]  /*6dc0*/  F2FP.F16.E5M2.UNPACK_B R116, R150.H1 ;  /* 0x00000096ff74723e */ /* 0x000fe200030004ff */
[--C-:B------:R-:W-:Y:S02]  /*6dd0*/  HADD2.F32 R113, -RZ, R114.reuse.H0_H0 ;  /* 0x20000072ff717230 */ /* 0x100fe40000004100 */
[C---:B------:R-:W-:Y:S01]  /*6de0*/  FMUL R61, R70.reuse, R65 ;  /* 0x00000041463d7220 */ /* 0x040fe20000400000 */
[----:B------:R-:W-:Y:S02]  /*6df0*/  HADD2.F32 R114, -RZ, R114.H1_H1 ;  /* 0x30000072ff727230 */ /* 0x000fe40000004100 */
[C---:B------:R-:W-:Y:S01]  /*6e00*/  FMUL R3, R70.reuse, R6 ;  /* 0x0000000646037220 */ /* 0x040fe20000400000 */
[----:B------:R-:W-:Y:S01]  /*6e10*/  F2FP.F16.E5M2.UNPACK_B R118, R151 ;  /* 0x00000097ff76723e */ /* 0x000fe200020004ff */
[C---:B------:R-:W-:Y:S01]  /*6e20*/  FMUL R7, R70.reuse, R7 ;  /* 0x0000000746077220 */ /* 0x040fe20000400000 */
[C---:B------:R-:W-:Y:S01]  /*6e30*/  FMUL R6, R70.reuse, R10 ;  /* 0x0000000a46067220 */ /* 0x040fe20000400000 */
[----:B------:R-:W-:Y:S01]  /*6e40*/  F2FP.F16.E5M2.UNPACK_B R120, R151.H1 ;  /* 0x00000097ff78723e */ /* 0x000fe200030004ff */
[C---:B------:R-:W-:Y:S01]  /*6e50*/  FFMA R3, R73.reuse, R74, R3 ;  /* 0x0000004a49037223 */ /* 0x040fe20000000003 */
[C---:B------:R-:W-:Y:S01]  /*6e60*/  FFMA R7, R73.reuse, R76, R7 ;  /* 0x0000004c49077223 */ /* 0x040fe20000000007 */
[----:B------:R-:W-:Y:S01]  /*6e70*/  F2FP.F16.E5M2.UNPACK_B R122, R152 ;  /* 0x00000098ff7a723e */ /* 0x000fe200020004ff */
[C---:B------:R-:W-:Y:S01]  /*6e80*/  FFMA R4, R73.reuse, R77, R4 ;  /* 0x0000004d49047223 */ /* 0x040fe20000000004 */
[C---:B------:R-:W-:Y:S01]  /*6e90*/  FFMA R5, R73.reuse, R78, R5 ;  /* 0x0000004e49057223 */ /* 0x040fe20000000005 */
[----:B------:R-:W-:Y:S01]  /*6ea0*/  F2FP.F16.E5M2.UNPACK_B R124, R152.H1 ;  /* 0x00000098ff7c723e */ /* 0x000fe200030004ff */
[----:B------:R-:W-:Y:S01]  /*6eb0*/  FFMA R6, R73, R79, R6 ;  /* 0x0000004f49067223 */ /* 0x000fe20000000006 */
[----:B------:R-:W-:Y:S01]  /*6ec0*/  F2FP.SATFINITE.E5M2.F32.PACK_AB_MERGE_C R179, R7, R3, RZ ;  /* 0x0000000307b3723e */ /* 0x000fe200048060ff */
[--C-:B------:R-:W-:Y:S02]  /*6ed0*/  HADD2.F32 R117, -RZ, R118.reuse.H0_H0 ;  /* 0x20000076ff757230 */ /* 0x100fe40000004100 */
[----:B------:R-:W-:Y:S01]  /*6ee0*/  FMUL R11, R70, R11 ;  /* 0x0000000b460b7220 */ /* 0x000fe20000400000 */
[----:B------:R-:W-:Y:S01]  /*6ef0*/  HADD2.F32 R118, -RZ, R118.H1_H1 ;  /* 0x30000076ff767230 */ /* 0x000fe20000004100 */
[----:B------:R-:W-:Y:S01]  /*6f00*/  F2FP.SATFINITE.E5M2.F32.PACK_AB_MERGE_C R184, R2, R0, R179 ;  /* 0x0000000002b8723e */ /* 0x000fe200048060b3 */
[--C-:B------:R-:W-:Y:S01]  /*6f10*/  HADD2.F32 R121, -RZ, R122.reuse.H0_H0 ;  /* 0x2000007aff797230 */ /* 0x100fe20000004100 */
[----:B------:R-:W-:Y:S01]  /*6f20*/  IADD3 R179, PT, PT, R183, R178, RZ ;  /* 0x000000b2b7b37210 */ /* 0x000fe20007ffe0ff */
[C---:B------:R-:W-:Y:S01]  /*6f30*/  FFMA R11, R73.reuse, R80, R11 ;  /* 0x00000050490b7223 */ /* 0x040fe2000000000b */
[C---:B------:R-:W-:Y:S01]  /*6f40*/  FFMA R8, R73.reuse, R81, R8 ;  /* 0x0000005149087223 */ /* 0x040fe20000000008 */
[----:B------:R-:W-:Y:S01]  /*6f50*/  FFMA R9, R73, R82, R9 ;  /* 0x0000005249097223 */ /* 0x000fe20000000009 */
[----:B------:R-:W-:Y:S02]  /*6f60*/  HADD2.F32 R122, -RZ, R122.H1_H1 ;  /* 0x3000007aff7a7230 */ /* 0x000fe40000004100 */
[C---:B------:R-:W-:Y:S01]  /*6f70*/  FMUL R10, R70.reuse, R14 ;  /* 0x0000000e460a7220 */ /* 0x040fe20000400000 */
[----:B------:R-:W-:Y:S01]  /*6f80*/  HADD2.F32 R84, -RZ, R84.H1_H1 ;  /* 0x30000054ff547230 */ /* 0x000fe20000004100 */
[----:B------:R-:W-:Y:S01]  /*6f90*/  F2FP.SATFINITE.E5M2.F32.PACK_AB_MERGE_C R185, R11, R6, RZ ;  /* 0x000000060bb9723e */ /* 0x000fe200048060ff */
[C---:B------:R-:W-:Y:S01]  /*6fa0*/  FMUL R15, R70.reuse, R15 ;  /* 0x0000000f460f7220 */ /* 0x040fe20000400000 */
[--C-:B------:R-:W-:Y:S02]  /*6fb0*/  HADD2.F32 R87, -RZ, R88.reuse.H0_H0 ;  /* 0x20000058ff577230 */ /* 0x100fe40000004100 */
[----:B------:R-:W-:Y:S01]  /*6fc0*/  FFMA R10, R73, R83, R10 ;  /* 0x00000053490a7223 */ /* 0x000fe2000000000a */
[----:B------:R-:W-:Y:S01]  /*6fd0*/  F2FP.SATFINITE.E5M2.F32.PACK_AB_MERGE_C R185, R5, R4, R185 ;  /* 0x0000000405b9723e */ /* 0x000fe200048060b9 */
[C---:B------:R-:W-:Y:S01]  /*6fe0*/  FFMA R15, R73.reuse, R84, R15 ;  /* 0x00000054490f7223 */ /* 0x040fe2000000000f */
[C---:B------:R-:W-:Y:S01]  /*6ff0*/  FFMA R12, R73.reuse, R85, R12 ;  /* 0x00000055490c7223 */ /* 0x040fe2000000000c */
[----:B------:R-:W-:Y:S01]  /*7000*/  FFMA R13, R73, R86, R13 ;  /* 0x00000056490d7223 */ /* 0x000fe2000000000d */
[----:B------:R-:W-:Y:S02]  /*7010*/  HADD2.F32 R88, -RZ, R88.H1_H1 ;  /* 0x30000058ff587230 */ /* 0x000fe40000004100 */
[C---:B------:R-:W-:Y:S01]  /*7020*/  FMUL R14, R70.reuse, R18 ;  /* 0x00000012460e7220 */ /* 0x040fe20000400000 */
[----:B------:R-:W-:Y:S01]  /*7030*/  F2FP.F16.E5M2.UNPACK_B R126, R153 ;  /* 0x00000099ff7e723e */ /* 0x000fe200020004ff */
[C---:B------:R-:W-:Y:S01]  /*7040*/  FMUL R19, R70.reuse, R19 ;  /* 0x0000001346137220 */ /* 0x040fe20000400000 */
[----:B------:R-:W-:Y:S01]  /*7050*/  HADD2.F32 R91, -RZ, R92.H0_H0 ;  /* 0x2000005cff5b7230 */ /* 0x000fe20000004100 */
[----:B------:R-:W-:Y:S01]  /*7060*/  F2FP.SATFINITE.E5M2.F32.PACK_AB_MERGE_C R186, R15, R10, RZ ;  /* 0x0000000a0fba723e */ /* 0x000fe200048060ff */
[C---:B------:R-:W-:Y:S01]  /*7070*/  FFMA R14, R73.reuse, R87, R14 ;  /* 0x00000057490e7223 */ /* 0x040fe2000000000e */
[C---:B------:R-:W-:Y:S01]  /*7080*/  FFMA R19, R73.reuse, R88, R19 ;  /* 0x0000005849137223 */ /* 0x040fe20000000013 */
[C---:B------:R-:W-:Y:S01]  /*7090*/  FFMA R16, R73.reuse, R89, R16 ;  /* 0x0000005949107223 */ /* 0x040fe20000000010 */
[----:B------:R-:W-:Y:S01]  /*70a0*/  F2FP.F16.E5M2.UNPACK_B R128, R153.H1 ;  /* 0x00000099ff80723e */ /* 0x000fe200030004ff */
[----:B------:R-:W-:Y:S01]  /*70b0*/  FFMA R17, R73, R90, R17 ;  /* 0x0000005a49117223 */ /* 0x000fe20000000011 */
[----:B------:R-:W-:Y:S01]  /*70c0*/  F2FP.SATFINITE.E5M2.F32.PACK_AB_MERGE_C R186, R9, R8, R186 ;  /* 0x0000000809ba723e */ /* 0x000fe200048060ba */
[--C-:B------:R-:W-:Y:S01]  /*70d0*/  HADD2.F32 R125, -RZ, R126.reuse.H0_H0 ;  /* 0x2000007eff7d7230 */ /* 0x100fe20000004100 */
[----:B------:R-:W-:Y:S01]  /*70e0*/  F2FP.SATFINITE.E5M2.F32.PACK_AB_MERGE_C R187, R19, R14, RZ ;  /* 0x0000000e13bb723e */ /* 0x000fe200048060ff */
[----:B------:R-:W-:Y:S02]  /*70f0*/  HADD2.F32 R126, -RZ, R126.H1_H1 ;  /* 0x3000007eff7e7230 */ /* 0x000fe40000004100 */
[C---:B------:R-:W-:Y:S01]  /*7100*/  FMUL R18, R70.reuse, R22 ;  /* 0x0000001646127220 */ /* 0x040fe20000400000 */
[----:B------:R-:W-:Y:S01]  /*7110*/  HADD2.F32 R92, -RZ, R92.H1_H1 ;  /* 0x3000005cff5c7230 */ /* 0x000fe20000004100 */
[----:B------:R-:W-:Y:S01]  /*7120*/  F2FP.SATFINITE.E5M2.F32.PACK_AB_MERGE_C R187, R13, R12, R187 ;  /* 0x0000000c0dbb723e */ /* 0x000fe200048060bb */
[C---:B------:R-:W-:Y:S01]  /*7130*/  FMUL R23, R70.reuse, R23 ;  /* 0x0000001746177220 */ /* 0x040fe20000400000 */
[--C-:B------:R-:W-:Y:S02]  /*7140*/  HADD2.F32 R95, -RZ, R96.reuse.H0_H0 ;  /* 0x20000060ff5f7230 */ /* 0x100fe40000004100 */
[C---:B------:R-:W-:Y:S01]  /*7150*/  FFMA R18, R73.reuse, R91, R18 ;  /* 0x0000005b49127223 */ /* 0x040fe20000000012 */
[----:B------:R-:W-:Y:S01]  /*7160*/  HADD2.F32 R96, -RZ, R96.H1_H1 ;  /* 0x30000060ff607230 */ /* 0x000fe20000004100 */
[----:B------:R1:W-:Y:S01]  /*7170*/  STS.128 [R137+UR44+0x8200], R184 ;  /* 0x008200b889007988 */ /* 0x0003e20008000c2c */
[C---:B------:R-:W-:Y:S01]  /*7180*/  FFMA R23, R73.reuse, R92, R23 ;  /* 0x0000005c49177223 */ /* 0x040fe20000000017 */
[C---:B------:R-:W-:Y:S01]  /*7190*/  FFMA R20, R73.reuse, R93, R20 ;  /* 0x0000005d49147223 */ /* 0x040fe20000000014 */
[----:B------:R-:W-:Y:S01]  /*71a0*/  FFMA R21, R73, R94, R21 ;  /* 0x0000005e49157223 */ /* 0x000fe20000000015 */
        /* <DEDUP_REMOVED lines=20> */
[----:B------:R-:W-:Y:S02]  /*72f0*/  HADD2.F32 R104, -RZ, R104.H1_H1 ;  /* 0x30000068ff687230 */ /* 0x000fe40000004100 */
        /* <DEDUP_REMOVED lines=24> */
[----:B------:R1:W-:Y:S01]  /*7480*/  STS.128 [R178+0x8010], R192 ;  /* 0x008010c0b2007388 */ /* 0x0003e20000000c00 */
[C---:B------:R-:W-:Y:S01]  /*7490*/  FFMA R39, R73.reuse, R108, R39 ;  /* 0x0000006c49277223 */ /* 0x040fe20000000027 */
[C---:B------:R-:W-:Y:S01]  /*74a0*/  FFMA R36, R73.reuse, R109, R36 ;  /* 0x0000006d49247223 */ /* 0x040fe20000000024 */
[----:B------:R-:W-:Y:S01]  /*74b0*/  FFMA R37, R73, R110, R37 ;  /* 0x0000006e49257223 */ /* 0x000fe20000000025 */
[----:B------:R-:W-:Y:S01]  /*74c0*/  FMUL R38, R70, R42 ;  /* 0x0000002a46267220 */ /* 0x000fe20000400000 */
[----:B------:R-:W-:Y:S01]  /*74d0*/  ISETP.NE.AND P0, PT, R176, RZ, PT ;  /* 0x000000ffb000720c */ /* 0x000fe20003f05270 */
[C---:B------:R-:W-:Y:S01]  /*74e0*/  FMUL R43, R70.reuse, R43 ;  /* 0x0000002b462b7220 */ /* 0x040fe20000400000 */
[--C-:B------:R-:W-:Y:S01]  /*74f0*/  HADD2.F32 R115, -RZ, R116.reuse.H0_H0 ;  /* 0x20000074ff737230 */ /* 0x100fe20000004100 */
[----:B------:R-:W-:Y:S01]  /*7500*/  F2FP.SATFINITE.E5M2.F32.PACK_AB_MERGE_C R196, R39, R34, RZ ;  /* 0x0000002227c4723e */ /* 0x000fe200048060ff */
[C---:B------:R-:W-:Y:S01]  /*7510*/  FFMA R38, R73.reuse, R111, R38 ;  /* 0x0000006f49267223 */ /* 0x040fe20000000026 */
[C---:B------:R-:W-:Y:S01]  /*7520*/  FFMA R43, R73.reuse, R112, R43 ;  /* 0x00000070492b7223 */ /* 0x040fe2000000002b */
[----:B------:R-:W-:Y:S01]  /*7530*/  FFMA R40, R73, R113, R40 ;  /* 0x0000007149287223 */ /* 0x000fe20000000028 */
[----:B------:R-:W-:Y:S01]  /*7540*/  F2FP.SATFINITE.E5M2.F32.PACK_AB_MERGE_C R196, R33, R32, R196 ;  /* 0x0000002021c4723e */ /* 0x000fe200048060c4 */
[----:B------:R-:W-:Y:S01]  /*7550*/  FFMA R41, R73, R114, R41 ;  /* 0x0000007249297223 */ /* 0x000fe20000000029 */
[----:B------:R-:W-:Y:S01]  /*7560*/  HADD2.F32 R116, -RZ, R116.H1_H1 ;  /* 0x30000074ff747230 */ /* 0x000fe20000004100 */
[----:B------:R-:W-:Y:S01]  /*7570*/  F2FP.SATFINITE.E5M2.F32.PACK_AB_MERGE_C R197, R43, R38, RZ ;  /* 0x000000262bc5723e */ /* 0x000fe200048060ff */
[C---:B------:R-:W-:Y:S01]  /*7580*/  FMUL R42, R70.reuse, R46 ;  /* 0x0000002e462a7220 */ /* 0x040fe20000400000 */
[C---:B------:R-:W-:Y:S01]  /*7590*/  FMUL R47, R70.reuse, R47 ;  /* 0x0000002f462f7220 */ /* 0x040fe20000400000 */
[--C-:B------:R-:W-:Y:S01]  /*75a0*/  HADD2.F32 R119, -RZ, R120.reuse.H0_H0 ;  /* 0x20000078ff777230 */ /* 0x100fe20000004100 */
[----:B------:R-:W-:Y:S01]  /*75b0*/  F2FP.SATFINITE.E5M2.F32.PACK_AB_MERGE_C R197, R37, R36, R197 ;  /* 0x0000002425c5723e */ /* 0x000fe200048060c5 */
[C---:B------:R-:W-:Y:S01]  /*75c0*/  FFMA R42, R73.reuse, R115, R42 ;  /* 0x00000073492a7223 */ /* 0x040fe2000000002a */
[C---:B------:R-:W-:Y:S01]  /*75d0*/  FFMA R47, R73.reuse, R116, R47 ;  /* 0x00000074492f7223 */ /* 0x040fe2000000002f */
[----:B------:R-:W-:Y:S01]  /*75e0*/  FFMA R44, R73, R117, R44 ;  /* 0x00000075492c7223 */ /* 0x000fe2000000002c */
[----:B------:R-:W-:Y:S01]  /*75f0*/  ISETP.NE.AND P6, PT, R189, RZ, PT ;  /* 0x000000ffbd00720c */ /* 0x000fe20003fc5270 */
[----:B------:R-:W-:Y:S01]  /*7600*/  FFMA R45, R73, R118, R45 ;  /* 0x00000076492d7223 */ /* 0x000fe2000000002d */
[----:B------:R-:W-:Y:S01]  /*7610*/  HADD2.F32 R120, -RZ, R120.H1_H1 ;  /* 0x30000078ff787230 */ /* 0x000fe20000004100 */
[----:B------:R-:W-:Y:S01]  /*7620*/  F2FP.SATFINITE.E5M2.F32.PACK_AB_MERGE_C R198, R47, R42, RZ ;  /* 0x0000002a2fc6723e */ /* 0x000fe200048060ff */
[C---:B------:R-:W-:Y:S01]  /*7630*/  FMUL R46, R70.reuse, R50 ;  /* 0x00000032462e7220 */ /* 0x040fe20000400000 */
[C---:B------:R-:W-:Y:S01]  /*7640*/  FMUL R51, R70.reuse, R51 ;  /* 0x0000003346337220 */ /* 0x040fe20000400000 */
[--C-:B------:R-:W-:Y:S02]  /*7650*/  HADD2.F32 R123, -RZ, R124.reuse.H0_H0 ;  /* 0x2000007cff7b7230 */ /* 0x100fe40000004100 */
[C---:B------:R-:W-:Y:S01]  /*7660*/  FMUL R50, R70.reuse, R54 ;  /* 0x0000003646327220 */ /* 0x040fe20000400000 */
[C---:B------:R-:W-:Y:S01]  /*7670*/  FFMA R46, R73.reuse, R119, R46 ;  /* 0x00000077492e7223 */ /* 0x040fe2000000002e */
[----:B------:R-:W-:Y:S02]  /*7680*/  HADD2.F32 R124, -RZ, R124.H1_H1 ;  /* 0x3000007cff7c7230 */ /* 0x000fe40000004100 */
[C---:B------:R-:W-:Y:S01]  /*7690*/  FFMA R51, R73.reuse, R120, R51 ;  /* 0x0000007849337223 */ /* 0x040fe20000000033 */
[C---:B------:R-:W-:Y:S01]  /*76a0*/  FMUL R55, R70.reuse, R55 ;  /* 0x0000003746377220 */ /* 0x040fe20000400000 */
[C---:B------:R-:W-:Y:S01]  /*76b0*/  FFMA R48, R73.reuse, R121, R48 ;  /* 0x0000007949307223 */ /* 0x040fe20000000030 */
[C---:B------:R-:W-:Y:S01]  /*76c0*/  FFMA R49, R73.reuse, R122, R49 ;  /* 0x0000007a49317223 */ /* 0x040fe20000000031 */
[--C-:B------:R-:W-:Y:S02]  /*76d0*/  HADD2.F32 R127, -RZ, R128.reuse.H0_H0 ;  /* 0x20000080ff7f7230 */ /* 0x100fe40000004100 */
[C---:B------:R-:W-:Y:S01]  /*76e0*/  FFMA R50, R73.reuse, R123, R50 ;  /* 0x0000007b49327223 */ /* 0x040fe20000000032 */
[----:B------:R-:W-:Y:S02]  /*76f0*/  HADD2.F32 R128, -RZ, R128.H1_H1 ;  /* 0x30000080ff807230 */ /* 0x000fe40000004100 */
[C---:B------:R-:W-:Y:S01]  /*7700*/  FMUL R54, R70.reuse, R58 ;  /* 0x0000003a46367220 */ /* 0x040fe20000400000 */
        /* <DEDUP_REMOVED lines=16> */
[----:B------:R-:W-:Y:S01]  /*7810*/  FFMA R63, R73, R132, R63 ;  /* 0x00000084493f7223 */ /* 0x000fe2000000003f */
[----:B------:R-:W-:Y:S01]  /*7820*/  FMUL R67, R70, R67 ;  /* 0x0000004346437220 */ /* 0x000fe20000400000 */
[----:B------:R-:W-:Y:S01]  /*7830*/  F2FP.SATFINITE.E5M2.F32.PACK_AB_MERGE_C R199, R51, R46, RZ ;  /* 0x0000002e33c7723e */ /* 0x000fe200048060ff */
[C---:B------:R-:W-:Y:S01]  /*7840*/  FFMA R60, R73.reuse, R133, R60 ;  /* 0x00000085493c7223 */ /* 0x040fe2000000003c */
[C---:B------:R-:W-:Y:S01]  /*7850*/  FFMA R61, R73.reuse, R134, R61 ;  /* 0x00000086493d7223 */ /* 0x040fe2000000003d */
[C---:B------:R-:W-:Y:S01]  /*7860*/  FFMA R62, R73.reuse, R135, R62 ;  /* 0x00000087493e7223 */ /* 0x040fe2000000003e */
[----:B------:R-:W-:Y:S01]  /*7870*/  FFMA R67, R73, R136, R67 ;  /* 0x0000008849437223 */ /* 0x000fe20000000043 */
[----:B------:R-:W-:Y:S02]  /*7880*/  F2FP.SATFINITE.E5M2.F32.PACK_AB_MERGE_C R198, R41, R40, R198 ;  /* 0x0000002829c6723e */ /* 0x000fe400048060c6 */
[----:B------:R-:W-:Y:S02]  /*7890*/  F2FP.SATFINITE.E5M2.F32.PACK_AB_MERGE_C R199, R45, R44, R199 ;  /* 0x0000002c2dc7723e */ /* 0x000fe400048060c7 */
[----:B------:R-:W-:Y:S02]  /*78a0*/  F2FP.SATFINITE.E5M2.F32.PACK_AB_MERGE_C R200, R55, R50, RZ ;  /* 0x0000003237c8723e */ /* 0x000fe400048060ff */
[----:B------:R-:W-:Y:S01]  /*78b0*/  F2FP.SATFINITE.E5M2.F32.PACK_AB_MERGE_C R201, R59, R54, RZ ;  /* 0x000000363bc9723e */ /* 0x000fe200048060ff */
[----:B------:R1:W-:Y:S01]  /*78c0*/  STS.128 [R180+0x8020], R196 ;  /* 0x008020c4b4007388 */ /* 0x0003e20000000c00 */
[----:B------:R-:W-:Y:S02]  /*78d0*/  F2FP.SATFINITE.E5M2.F32.PACK_AB_MERGE_C R202, R63, R58, RZ ;  /* 0x0000003a3fca723e */ /* 0x000fe400048060ff */
[----:B------:R-:W-:Y:S02]  /*78e0*/  F2FP.SATFINITE.E5M2.F32.PACK_AB_MERGE_C R203, R67, R62, RZ ;  /* 0x0000003e43cb723e */ /* 0x000fe400048060ff */
[----:B------:R-:W-:Y:S02]  /*78f0*/  F2FP.SATFINITE.E5M2.F32.PACK_AB_MERGE_C R200, R49, R48, R200 ;  /* 0x0000003031c8723e */ /* 0x000fe400048060c8 */
[----:B------:R-:W-:Y:S02]  /*7900*/  F2FP.SATFINITE.E5M2.F32.PACK_AB_MERGE_C R201, R53, R52, R201 ;  /* 0x0000003435c9723e */ /* 0x000fe400048060c9 */
[----:B------:R-:W-:Y:S02]  /*7910*/  F2FP.SATFINITE.E5M2.F32.PACK_AB_MERGE_C R202, R57, R56, R202 ;  /* 0x0000003839ca723e */ /* 0x000fe400048060ca */
[----:B------:R-:W-:Y:S02]  /*7920*/  F2FP.SATFINITE.E5M2.F32.PACK_AB_MERGE_C R203, R61, R60, R203 ;  /* 0x0000003c3dcb723e */ /* 0x000fe400048060cb */
[----:B------:R-:W-:Y:S02]  /*7930*/  LEA R191, R168, UR44, 0x3 ;  /* 0x0000002ca8bf7c11 */ /* 0x000fe4000f8e18ff */
[----:B------:R-:W-:Y:S01]  /*7940*/  @P6 SHF.L.U32 R204, R167, 0x1f, RZ ;  /* 0x0000001fa7cc6819 */ /* 0x000fe200000006ff */
[----:B------:R1:W-:Y:S01]  /*7950*/  STS.128 [R179+0x8010], R200 ;  /* 0x008010c8b3007388 */ /* 0x0003e20000000c00 */
[----:B------:R-:W-:Y:S01]  /*7960*/  @!PT LDS RZ, [RZ] ;  /* 0x00000000fffff984 */ /* 0x000fe20000000800 */
[----:B------:R-:W-:Y:S01]  /*7970*/  @!PT LDS RZ, [RZ] ;  /* 0x00000000fffff984 */ /* 0x000fe20000000800 */
[----:B------:R-:W-:Y:S01]  /*7980*/  @!PT LDS RZ, [RZ] ;  /* 0x00000000fffff984 */ /* 0x000fe20000000800 */
[----:B------:R-:W-:Y:S01]  /*7990*/  @!PT LDS RZ, [RZ] ;  /* 0x00000000fffff984 */ /* 0x000fe20000000800 */
[----:B------:R2:W-:Y:S07]  /*79a0*/  MEMBAR.ALL.CTA ;  /* 0x0000000000007992 */ /* 0x0005ee0000008000 */
[----:B--2---:R-:W2:Y:S02]  /*79b0*/  FENCE.VIEW.ASYNC.S ;  /* 0x00000000000073c6 */ /* 0x004ea40000000000 */
[----:B--2---:R-:W-:Y:S06]  /*79c0*/  BAR.SYNC.DEFER_BLOCKING 0x1, 0x80 ;  /* 0x0042000000007b1d */ /* 0x004fec0000010000 */
[----:B------:R-:W-:Y:S05]  /*79d0*/  @P0 BRA `(.L_x_117) ;  /* 0x0000000000280947 */ /* 0x000fea0003800000 */
[----:B------:R-:W-:Y:S01]  /*79e0*/  UIADD3 UR4, UPT, UPT, UR44, 0x8200, URZ ;  /* 0x000082002c047890 */ /* 0x000fe2000fffe0ff */
[----:B------:R-:W-:Y:S05]  /*79f0*/  UMOV UR51, UR36 ;  /* 0x0000002400337c82 */ /* 0x000fea0008000000 */
[----:B------:R-:W-:Y:S01]  /*7a00*/  MOV R175, UR4 ;  /* 0x0000000400af7c02 */ /* 0x000fe20008000f00 */
[----:B------:R-:W-:Y:S03]  /*7a10*/  UIADD3 UR4, UP0, UPT, UR62, 0x680, URZ ;  /* 0x000006803e047890 */ /* 0x000fe6000ff1e0ff */
[----:B------:R-:W-:Y:S01]  /*7a20*/  R2UR UR48, R175 ;  /* 0x00000000af3072ca */ /* 0x000fe200000e0000 */
[----:B------:R-:W-:Y:S11]  /*7a30*/  UIADD3.X UR5, UPT, UPT, URZ, UR63, URZ, UP0, !UPT ;  /* 0x0000003fff057290 */ /* 0x000ff600087fe4ff */
[----:B------:R-:W-:Y:S01]  /*7a40*/  @!UPT UIADD3 URZ, UPT, UPT, URZ, URZ, URZ ;  /* 0x000000fffffff290 */ /* 0x000fe2000fffe0ff */
[----:B------:R2:W-:Y:S01]  /*7a50*/  UTMASTG.3D [UR48], [UR4] ;  /* 0x00000030040073b5 */ /* 0x0005e20008010000 */
[----:B------:R0:W-:Y:S01]  /*7a60*/  UTMACMDFLUSH ;  /* 0x00000000000079b7 */ /* 0x0001e20000000000 */
[----:B--2---:R-:W-:Y:S04]  /*7a70*/  DEPBAR.LE SB0, 0x1 ;  /* 0x000080400000791a */ /* 0x004fe80000000000 */
.L_x_117:
[----:B------:R-:W-:Y:S05]  /*7a80*/  BSYNC.RECONVERGENT B0 ;  /* 0x0000000000007941 */ /* 0x000fea0003800200 */
.L_x_116:
[----:B------:R-:W-:Y:S06]  /*7a90*/  BAR.SYNC.DEFER_BLOCKING 0x1, 0x80 ;  /* 0x0042000000007b1d */ /* 0x000fec0000010000 */
[----:B------:R-:W2:Y:S01]  /*7aa0*/  @P6 SYNCS.PHASECHK.TRANS64.TRYWAIT P0, [R191+URZ+0x50], R204 ;  /* 0x000050ccbf0065a7 */ /* 0x000ea200080011ff */
[----:B------:R-:W-:Y:S01]  /*7ab0*/  BSSY B1, `(.L_x_118) ;  /* 0x0000023000017945 */ /* 0x000fe20003800000 */
[----:B--2---:R-:W-:Y:S03]  /*7ac0*/  @P6 SEL R181, RZ, 0x1, !P0 ;  /* 0x00000001ffb56807 */ /* 0x004fe60004000000 */
[----:B------:R-:W-:Y:S05]  /*7ad0*/  @!P6 BRA `(.L_x_119) ;  /* 0x000000000080e947 */ /* 0x000fea0003800000 */
[----:B------:R-:W-:Y:S01]  /*7ae0*/  ISETP.NE.AND P1, PT, R182, RZ, PT ;  /* 0x000000ffb600720c */ /* 0x000fe20003f25270 */
[----:B------:R-:W-:Y:S01]  /*7af0*/  BSSY B0, `(.L_x_120) ;  /* 0x000000a000007945 */ /* 0x000fe20003800000 */
[----:B------:R-:W-:Y:S11]  /*7b00*/  ISETP.NE.AND P0, PT, R181, RZ, PT ;  /* 0x000000ffb500720c */ /* 0x000ff60003f05270 */
[----:B------:R-:W-:Y:S04]  /*7b10*/  @P1 IMAD R3, R168, 0x2000, R173 ;  /* 0x00002000a8031824 */ /* 0x000fe800078e02ad */
[C---:B------:R-:W-:Y:S01]  /*7b20*/  @P1 IMAD.IADD R6, R3.reuse, 0x1, R188 ;  /* 0x0000000103061824 */ /* 0x040fe200078e02bc */
[----:B------:R-:W-:Y:S03]  /*7b30*/  @P1 IADD3 R4, PT, PT, R3, R190, RZ ;  /* 0x000000be03041210 */ /* 0x000fe60007ffe0ff */
[----:B------:R-:W-:Y:S01]  /*7b40*/  @P1 IMAD.IADD R2, R183, 0x1, R6 ;  /* 0x00000001b7021824 */ /* 0x000fe200078e0206 */
[----:B------:R-:W-:Y:S06]  /*7b50*/  @P0 BRA `(.L_x_121) ;  /* 0x00000000000c0947 */ /* 0x000fec0003800000 */
[----:B------:R-:W-:Y:S04]  /*7b60*/  SHF.L.U32 R0, R167, 0x1f, RZ ;  /* 0x0000001fa7007819 */ /* 0x000fe800000006ff */
[----:B------:R-:W2:Y:S02]  /*7b70*/  SYNCS.PHASECHK.TRANS64.TRYWAIT P0, [R191+URZ+0x50], R0 ;  /* 0x00005000bf0075a7 */ /* 0x000ea400080011ff */
[----:B--2---:R-:W-:Y:S05]  /*7b80*/  @!P0 BRA `(.L_x_122) ;  /* 0x0000004c003c8947 */ /* 0x004fea0003800000 */
.L_x_121:
[----:B------:R-:W-:Y:S05]  /*7b90*/  BSYNC B0 ;  /* 0x0000000000007941 */ /* 0x000fea0003800000 */
.L_x_120:
[----:B------:R-:W-:Y:S01]  /*7ba0*/  ISETP.NE.AND P0, PT, R182, RZ, PT ;  /* 0x000000ffb600720c */ /* 0x000fe20003f05270 */
[----:B--2---:R-:W-:Y:S02]  /*7bb0*/  VIADD R191, R191, 0x70 ;  /* 0x00000070bfbf7836 */ /* 0x004fe40000000000 */
[----:B------:R-:W-:Y:S02]  /*7bc0*/  IMAD.U32 R0, RZ, RZ, UR45 ;  /* 0x0000002dff007e24 */ /* 0x000fe4000f8e00ff */
[----:B------:R-:W-:Y:S03]  /*7bd0*/  VIADD R168, R168, 0x1 ;  /* 0x00000001a8a87836 */ /* 0x000fe60000000000 */
[----:B------:R-:W-:Y:S05]  /*7be0*/  PRMT R0, R0, 0x654, R191 ;  /* 0x0000065400007816 */ /* 0x000fea00000000bf */
[----:B------:R2:W3:Y:S04]  /*7bf0*/  @P0 LDS.128 R140, [R3] ;  /* 0x00000000038c0984 */ /* 0x0004e80000000c00 */
[----:B------:R2:W4:Y:S04]  /*7c00*/  @P0 LDS.128 R148, [R4+0x20] ;  /* 0x0000200004940984 */ /* 0x0005280000000c00 */
        /* <DEDUP_REMOVED lines=12> */
[----:B--234-:R-:W-:Y:S02]  /*7cd0*/  LOP3.LUT R167, R167, R0, RZ, 0x3c, !PT ;  /* 0x00000000a7a77212 */ /* 0x01cfe400078e3cff */
.L_x_119:
[----:B------:R-:W-:Y:S05]  /*7ce0*/  BSYNC B1 ;  /* 0x0000000000017941 */ /* 0x000fea0003800000 */
.L_x_118:
[----:B------:R-:W-:Y:S01]  /*7cf0*/  VIADD R0, R71, 0x40 ;  /* 0x0000004047007836 */ /* 0x000fe20000000000 */
[----:B------:R-:W-:Y:S04]  /*7d00*/  BSSY.RECONVERGENT B6, `(.L_x_123) ;  /* 0x0000015000067945 */ /* 0x000fe80003800200 */
[----:B------:R-:W-:Y:S04]  /*7d10*/  SHF.R.U32.HI R0, RZ, 0x15, R0 ;  /* 0x00000015ff007819 */ /* 0x000fe80000011600 */
[----:B------:R-:W-:Y:S11]  /*7d20*/  LOP3.LUT P0, RZ, R0, 0x3, R159, 0x48, !PT ;  /* 0x0000000300ff7812 */ /* 0x000ff6000780489f */
[----:B------:R-:W-:Y:S02]  /*7d30*/  @!UPT UIADD3 URZ, UPT, UPT, URZ, URZ, URZ ;  /* 0x000000fffffff290 */ /* 0x000fe4000fffe0ff */
        /* <DEDUP_REMOVED lines=8> */
[----:B------:R-:W5:Y:S01]  /*7dc0*/  LDCU.64 UR4, c[0x4][0x18] ;  /* 0x01000300ff0477ac */ /* 0x000f620008000a00 */
[----:B--2---:R-:W-:Y:S01]  /*7dd0*/  MOV R5, UR9 ;  /* 0x0000000900057c02 */ /* 0x004fe20008000f00 */
[----:B------:R-:W-:Y:S01]  /*7de0*/  IMAD.U32 R4, RZ, RZ, UR8 ;  /* 0x00000008ff047e24 */ /* 0x000fe2000f8e00ff */
[----:B---3--:R-:W-:Y:S01]  /*7df0*/  MOV R7, UR7 ;  /* 0x0000000700077c02 */ /* 0x008fe20008000f00 */
[----:B------:R-:W-:Y:S01]  /*7e00*/  IMAD.U32 R6, RZ, RZ, UR6 ;  /* 0x00000006ff067e24 */ /* 0x000fe2000f8e00ff */
[----:B-----5:R-:W-:Y:S01]  /*7e10*/  MOV R11, UR5 ;  /* 0x00000005000b7c02 */ /* 0x020fe20008000f00 */
[----:B------:R-:W-:Y:S02]  /*7e20*/  IMAD.U32 R10, RZ, RZ, UR4 ;  /* 0x00000004ff0a7e24 */ /* 0x000fe4000f8e00ff */
[----:B------:R-:W-:Y:S07]  /*7e30*/  LEPC R20, `(.L_x_124) ;  /* 0x000000001014794e */ /* 0x000fee0000000000 */
[----:B-1--4-:R-:W-:Y:S05]  /*7e40*/  CALL.ABS.NOINC R2 ;  /* 0x0000000002007343 */ /* 0x012fea0003c00000 */
.L_x_124:
[----:B------:R-:W-:Y:S05]  /*7e50*/  BSYNC.RECONVERGENT B6 ;  /* 0x0000000000067941 */ /* 0x000fea0003800200 */
.L_x_123:
[----:B------:R-:W-:Y:S01]  /*7e60*/  F2FP.F16.E5M2.UNPACK_B R4, R141 ;  /* 0x0000008dff04723e */ /* 0x000fe200020004ff */
[----:B------:R-:W-:Y:S05]  /*7e70*/  WARPSYNC.ALL ;  /* 0x0000000000007948 */ /* 0x000fea0003800000 */
[----:B------:R-:W-:Y:S01]  /*7e80*/  R2UR UR4, R71 ;  /* 0x00000000470472ca */ /* 0x000fe200000e0000 */
[--C-:B------:R-:W-:Y:S01]  /*7e90*/  HADD2.F32 R78, -RZ, R4.reuse.H0_H0 ;  /* 0x20000004ff4e7230 */ /* 0x100fe20000004100 */
[-C--:B------:R-:W-:Y:S01]  /*7ea0*/  F2FP.F16.E5M2.UNPACK_B R0, R140.reuse ;  /* 0x0000008cff00723e */ /* 0x080fe200020004ff */
[----:B------:R-:W-:Y:S01]  /*7eb0*/  HADD2.F32 R75, -RZ, R4.H1_H1 ;  /* 0x30000004ff4b7230 */ /* 0x000fe20000004100 */
[----:B------:R-:W-:Y:S01]  /*7ec0*/  F2FP.F16.E5M2.UNPACK_B R4, R143 ;  /* 0x0000008fff04723e */ /* 0x000fe200020004ff */
[----:B------:R-:W-:Y:S01]  /*7ed0*/  BSSY.RECONVERGENT B0, `(.L_x_125) ;  /* 0x0000116000007945 */ /* 0x000fe20003800200 */
[----:B------:R-:W-:Y:S01]  /*7ee0*/  F2FP.F16.E5M2.UNPACK_B R3, R140.H1 ;  /* 0x0000008cff03723e */ /* 0x000fe200030004ff */
[--C-:B------:R-:W-:Y:S01]  /*7ef0*/  HADD2.F32 R2, -RZ, R0.reuse.H0_H0 ;  /* 0x20000000ff027230 */ /* 0x100fe20000004100 */
[----:B-1----:R-:W-:Y:S01]  /*7f00*/  F2FP.F16.E5M2.UNPACK_B R127, R154 ;  /* 0x0000009aff7f723e */ /* 0x002fe200020004ff */
[----:B------:R-:W-:Y:S01]  /*7f10*/  HADD2.F32 R72, -RZ, R0.H1_H1 ;  /* 0x30000000ff487230 */ /* 0x000fe20000004100 */
[----:B------:R-:W-:Y:S01]  /*7f20*/  F2FP.F16.E5M2.UNPACK_B R0, R141.H1 ;  /* 0x0000008dff00723e */ /* 0x000fe200030004ff */
[--C-:B------:R-:W-:Y:S01]  /*7f30*/  HADD2.F32 R74, -RZ, R3.reuse.H0_H0 ;  /* 0x20000003ff4a7230 */ /* 0x100fe20000004100 */
[----:B------:R-:W-:Y:S01]  /*7f40*/  F2FP.F16.E5M2.UNPACK_B R117, R151.H1 ;  /* 0x00000097ff75723e */ /* 0x000fe200030004ff */
[----:B------:R-:W-:Y:S01]  /*7f50*/  HADD2.F32 R76, -RZ, R3.H1_H1 ;  /* 0x30000003ff4c7230 */ /* 0x000fe20000004100 */
[-C--:B------:R-:W-:Y:S01]  /*7f60*/  F2FP.F16.E5M2.UNPACK_B R3, R142.reuse ;  /* 0x0000008eff03723e */ /* 0x080fe200020004ff */
[--C-:B------:R-:W-:Y:S01]  /*7f70*/  HADD2.F32 R80, -RZ, R0.reuse.H0_H0 ;  /* 0x20000000ff507230 */ /* 0x100fe20000004100 */
[----:B------:R-:W-:Y:S01]  /*7f80*/  ISETP.NE.AND P0, PT, R176, RZ, PT ;  /* 0x000000ffb000720c */ /* 0x000fe20003f05270 */
[----:B------:R-:W-:Y:S01]  /*7f90*/  HADD2.F32 R77, -RZ, R0.H1_H1 ;  /* 0x30000000ff4d7230 */ /* 0x000fe20000004100 */
[----:B------:R-:W-:Y:S01]  /*7fa0*/  F2FP.F16.E5M2.UNPACK_B R0, R142.H1 ;  /* 0x0000008eff00723e */ /* 0x000fe200030004ff */
[--C-:B------:R-:W-:Y:S01]  /*7fb0*/  HADD2.F32 R82, -RZ, R3.reuse.H0_H0 ;  /* 0x20000003ff527230 */ /* 0x100fe20000004100 */
[----:B------:R-:W-:Y:S01]  /*7fc0*/  ISETP.NE.AND P6, PT, R189, RZ, PT ;  /* 0x000000ffbd00720c */ /* 0x000fe20003fc5270 */
[----:B------:R-:W-:Y:S01]  /*7fd0*/  HADD2.F32 R79, -RZ, R3.H1_H1 ;  /* 0x30000003ff4f7230 */ /* 0x000fe20000004100 */
[----:B------:R-:W-:Y:S01]  /*7fe0*/  F2FP.F16.E5M2.UNPACK_B R3, R143.H1 ;  /* 0x0000008fff03723e */ /* 0x000fe200030004ff */
[--C-:B------:R-:W-:Y:S02]  /*7ff0*/  HADD2.F32 R84, -RZ, R0.reuse.H0_H0 ;  /* 0x20000000ff547230 */ /* 0x100fe40000004100 */
[----:B------:R-:W-:Y:S01]  /*8000*/  HADD2.F32 R81, -RZ, R0.H1_H1 ;  /* 0x30000000ff517230 */ /* 0x000fe20000004100 */
[-C--:B------:R-:W-:Y:S01]  /*8010*/  F2FP.F16.E5M2.UNPACK_B R0, R144.reuse ;  /* 0x00000090ff00723e */ /* 0x080fe200020004ff */
[--C-:B------:R-:W-:Y:S02]  /*8020*/  HADD2.F32 R86, -RZ, R4.reuse.H0_H0 ;  /* 0x20000004ff567230 */ /* 0x100fe40000004100 */
[----:B------:R-:W-:Y:S01]  /*8030*/  HADD2.F32 R83, -RZ, R4.H1_H1 ;  /* 0x30000004ff537230 */ /* 0x000fe20000004100 */
[-C--:B------:R-:W-:Y:S01]  /*8040*/  F2FP.F16.E5M2.UNPACK_B R4, R145.reuse ;  /* 0x00000091ff04723e */ /* 0x080fe200020004ff */
[--C-:B------:R-:W-:Y:S02]  /*8050*/  HADD2.F32 R90, -RZ, R0.reuse.H0_H0 ;  /* 0x20000000ff5a7230 */ /* 0x100fe40000004100 */
[----:B------:R-:W-:Y:S01]  /*8060*/  HADD2.F32 R87, -RZ, R0.H1_H1 ;  /* 0x30000000ff577230 */ /* 0x000fe20000004100 */
[----:B------:R-:W-:Y:S01]  /*8070*/  F2FP.F16.E5M2.UNPACK_B R0, R145.H1 ;  /* 0x00000091ff00723e */ /* 0x000fe200030004ff */
[--C-:B------:R-:W-:Y:S02]  /*8080*/  HADD2.F32 R88, -RZ, R3.reuse.H0_H0 ;  /* 0x20000003ff587230 */ /* 0x100fe40000004100 */
[----:B------:R-:W-:Y:S01]  /*8090*/  HADD2.F32 R85, -RZ, R3.H1_H1 ;  /* 0x30000003ff557230 */ /* 0x000fe20000004100 */
[----:B------:R-:W-:Y:S01]  /*80a0*/  F2FP.F16.E5M2.UNPACK_B R3, R144.H1 ;  /* 0x00000090ff03723e */ /* 0x000fe200030004ff */
[--C-:B------:R-:W-:Y:S02]  /*80b0*/  HADD2.F32 R96, -RZ, R0.reuse.H0_H0 ;  /* 0x20000000ff607230 */ /* 0x100fe40000004100 */
[----:B------:R-:W-:Y:S01]  /*80c0*/  HADD2.F32 R93, -RZ, R0.H1_H1 ;  /* 0x30000000ff5d7230 */ /* 0x000fe20000004100 */
[-C--:B------:R-:W-:Y:S01]  /*80d0*/  F2FP.F16.E5M2.UNPACK_B R0, R146.reuse.H1 ;  /* 0x00000092ff00723e */ /* 0x080fe200030004ff */
[--C-:B------:R-:W-:Y:S02]  /*80e0*/  HADD2.F32 R94, -RZ, R4.reuse.H0_H0 ;  /* 0x20000004ff5e7230 */ /* 0x100fe40000004100 */
[----:B------:R-:W-:Y:S01]  /*80f0*/  HADD2.F32 R91, -RZ, R4.H1_H1 ;  /* 0x30000004ff5b7230 */ /* 0x000fe20000004100 */
[----:B------:R-:W-:Y:S01]  /*8100*/  F2FP.F16.E5M2.UNPACK_B R4, R147 ;  /* 0x00000093ff04723e */ /* 0x000fe200020004ff */
[--C-:B------:R-:W-:Y:S02]  /*8110*/  HADD2.F32 R92, -RZ, R3.reuse.H0_H0 ;  /* 0x20000003ff5c7230 */ /* 0x100fe40000004100 */
[----:B------:R-:W-:Y:S01]  /*8120*/  HADD2.F32 R89, -RZ, R3.H1_H1 ;  /* 0x30000003ff597230 */ /* 0x000fe20000004100 */
[----:B------:R-:W-:Y:S01]  /*8130*/  F2FP.F16.E5M2.UNPACK_B R3, R146 ;  /* 0x00000092ff03723e */ /* 0x000fe200020004ff */
[--C-:B------:R-:W-:Y:S02]  /*8140*/  HADD2.F32 R100, -RZ, R0.reuse.H0_H0 ;  /* 0x20000000ff647230 */ /* 0x100fe40000004100 */
[----:B------:R-:W-:Y:S01]  /*8150*/  HADD2.F32 R97, -RZ, R0.H1_H1 ;  /* 0x30000000ff617230 */ /* 0x000fe20000004100 */
[-C--:B------:R-:W-:Y:S01]  /*8160*/  F2FP.F16.E5M2.UNPACK_B R0, R148.reuse ;  /* 0x00000094ff00723e */ /* 0x080fe200020004ff */
[--C-:B------:R-:W-:Y:S02]  /*8170*/  HADD2.F32 R102, -RZ, R4.reuse.H0_H0 ;  /* 0x20000004ff667230 */ /* 0x100fe40000004100 */
[----:B------:R-:W-:Y:S01]  /*8180*/  HADD2.F32 R99, -RZ, R4.H1_H1 ;  /* 0x30000004ff637230 */ /* 0x000fe20000004100 */
[----:B------:R-:W-:Y:S01]  /*8190*/  F2FP.F16.E5M2.UNPACK_B R4, R149 ;  /* 0x00000095ff04723e */ /* 0x000fe200020004ff */
[--C-:B------:R-:W-:Y:S02]  /*81a0*/  HADD2.F32 R98, -RZ, R3.reuse.H0_H0 ;  /* 0x20000003ff627230 */ /* 0x100fe40000004100 */
[----:B------:R-:W-:Y:S01]  /*81b0*/  HADD2.F32 R95, -RZ, R3.H1_H1 ;  /* 0x30000003ff5f7230 */ /* 0x000fe20000004100 */
[----:B------:R-:W-:Y:S01]  /*81c0*/  F2FP.F16.E5M2.UNPACK_B R3, R147.H1 ;  /* 0x00000093ff03723e */ /* 0x000fe200030004ff */
[--C-:B------:R-:W-:Y:S02]  /*81d0*/  HADD2.F32 R106, -RZ, R0.reuse.H0_H0 ;  /* 0x20000000ff6a7230 */ /* 0x100fe40000004100 */
[----:B------:R-:W-:Y:S01]  /*81e0*/  HADD2.F32 R103, -RZ, R0.H1_H1 ;  /* 0x30000000ff677230 */ /* 0x000fe20000004100 */
[----:B------:R-:W-:Y:S01]  /*81f0*/  F2FP.F16.E5M2.UNPACK_B R0, R148.H1 ;  /* 0x00000094ff00723e */ /* 0x000fe200030004ff */
[--C-:B------:R-:W-:Y:S02]  /*8200*/  HADD2.F32 R110, -RZ, R4.reuse.H0_H0 ;  /* 0x20000004ff6e7230 */ /* 0x100fe40000004100 */
[----:B------:R-:W-:Y:S02]  /*8210*/  HADD2.F32 R107, -RZ, R4.H1_H1 ;  /* 0x30000004ff6b7230 */ /* 0x000fe40000004100 */
[--C-:B------:R-:W-:Y:S01]  /*8220*/  HADD2.F32 R104, -RZ, R3.reuse.H0_H0 ;  /* 0x20000003ff687230 */ /* 0x100fe20000004100 */
[----:B------:R-:W1:Y:S01]  /*8230*/  LDTM.x64 R4, tmem[UR4+0x40] ;  /* 0x00004004000479ee */ /* 0x000e620008340000 */
[----:B------:R-:W-:Y:S01]  /*8240*/  HADD2.F32 R101, -RZ, R3.H1_H1 ;  /* 0x30000003ff657230 */ /* 0x000fe20000004100 */
[----:B------:R-:W-:Y:S01]  /*8250*/  F2FP.F16.E5M2.UNPACK_B R3, R149.H1 ;  /* 0x00000095ff03723e */ /* 0x000fe200030004ff */
        /* <DEDUP_REMOVED lines=14> */
[----:B------:R-:W-:Y:S01]  /*8340*/  F2FP.F16.E5M2.UNPACK_B R0, R152.H1 ;  /* 0x00000098ff00723e */ /* 0x000fe200030004ff */
[--C-:B------:R-:W-:Y:S02]  /*8350*/  HADD2.F32 R122, -RZ, R3.reuse.H0_H0 ;  /* 0x20000003ff7a7230 */ /* 0x100fe40000004100 */
[C---:B-1----:R-:W-:Y:S01]  /*8360*/  FMUL R7, R70.reuse, R7 ;  /* 0x0000000746077220 */ /* 0x042fe20000400000 */
        /* <DEDUP_REMOVED lines=10> */
[C---:B------:R-:W-:Y:S01]  /*8410*/  FMUL R0, R70.reuse, R4 ;  /* 0x0000000446007220 */ /* 0x040fe20000400000 */
[--C-:B------:R-:W-:Y:S01]  /*8420*/  HADD2.F32 R130, -RZ, R127.reuse.H0_H0 ;  /* 0x2000007fff827230 */ /* 0x100fe20000004100 */
[----:B------:R-:W-:Y:S01]  /*8430*/  F2FP.F16.E5M2.UNPACK_B R4, R155 ;  /* 0x0000009bff04723e */ /* 0x000fe200020004ff */
[----:B------:R-:W-:Y:S02]  /*8440*/  HADD2.F32 R127, -RZ, R127.H1_H1 ;  /* 0x3000007fff7f7230 */ /* 0x000fe40000004100 */
[C---:B------:R-:W-:Y:S01]  /*8450*/  FFMA R0, R73.reuse, R2, R0 ;  /* 0x0000000249007223 */ /* 0x040fe20000000000 */
[C---:B------:R-:W-:Y:S01]  /*8460*/  FMUL R2, R70.reuse, R5 ;  /* 0x0000000546027220 */ /* 0x040fe20000400000 */
[--C-:B------:R-:W-:Y:S01]  /*8470*/  HADD2.F32 R132, -RZ, R3.reuse.H0_H0 ;  /* 0x20000003ff847230 */ /* 0x100fe20000004100 */
[----:B------:R-:W-:Y:S01]  /*8480*/  F2FP.F16.E5M2.UNPACK_B R5, R155.H1 ;  /* 0x0000009bff05723e */ /* 0x000fe200030004ff */
[----:B------:R-:W-:Y:S02]  /*8490*/  HADD2.F32 R129, -RZ, R3.H1_H1 ;  /* 0x30000003ff817230 */ /* 0x000fe40000004100 */
[C---:B------:R-:W-:Y:S01]  /*84a0*/  FFMA R2, R73.reuse, R72, R2 ;  /* 0x0000004849027223 */ /* 0x040fe20000000002 */
[--C-:B------:R-:W-:Y:S02]  /*84b0*/  HADD2.F32 R72, -RZ, R4.reuse.H0_H0 ;  /* 0x20000004ff487230 */ /* 0x100fe40000004100 */
[C---:B------:R-:W-:Y:S01]  /*84c0*/  FMUL R3, R70.reuse, R6 ;  /* 0x0000000646037220 */ /* 0x040fe20000400000 */
[----:B------:R-:W-:Y:S02]  /*84d0*/  HADD2.F32 R131, -RZ, R4.H1_H1 ;  /* 0x30000004ff837230 */ /* 0x000fe40000004100 */
[C---:B------:R-:W-:Y:S01]  /*84e0*/  FMUL R4, R70.reuse, R9 ;  /* 0x0000000946047220 */ /* 0x040fe20000400000 */
[--C-:B------:R-:W-:Y:S02]  /*84f0*/  HADD2.F32 R133, -RZ, R5.reuse.H1_H1 ;  /* 0x30000005ff857230 */ /* 0x100fe40000004100 */
[C---:B------:R-:W-:Y:S01]  /*8500*/  FFMA R3, R73.reuse, R74, R3 ;  /* 0x0000004a49037223 */ /* 0x040fe20000000003 */
[----:B------:R-:W-:Y:S01]  /*8510*/  FFMA R7, R73, R76, R7 ;  /* 0x0000004c49077223 */ /* 0x000fe20000000007 */
[----:B------:R-:W-:Y:S02]  /*8520*/  HADD2.F32 R74, -RZ, R5.H0_H0 ;  /* 0x20000005ff4a7230 */ /* 0x000fe40000004100 */
[C---:B------:R-:W-:Y:S01]  /*8530*/  FMUL R5, R70.reuse, R10 ;  /* 0x0000000a46057220 */ /* 0x040fe20000400000 */
[C---:B------:R-:W-:Y:S01]  /*8540*/  FMUL R6, R70.reuse, R11 ;  /* 0x0000000b46067220 */ /* 0x040fe20000400000 */
[C---:B------:R-:W-:Y:S01]  /*8550*/  FMUL R11, R70.reuse, R16 ;  /* 0x00000010460b7220 */ /* 0x040fe20000400000 */
[----:B------:R-:W-:Y:S01]  /*8560*/  F2FP.SATFINITE.E5M2.F32.PACK_AB_MERGE_C R135, R7, R3, RZ ;  /* 0x000000030787723e */ /* 0x000fe200048060ff */
[C---:B------:R-:W-:Y:S01]  /*8570*/  FMUL R3, R70.reuse, R8 ;  /* 0x0000000846037220 */ /* 0x040fe20000400000 */
[C---:B------:R-:W-:Y:S01]  /*8580*/  FMUL R7, R70.reuse, R12 ;  /* 0x0000000c46077220 */ /* 0x040fe20000400000 */
[C---:B------:R-:W-:Y:S01]  /*8590*/  FMUL R8, R70.reuse, R13 ;  /* 0x0000000d46087220 */ /* 0x040fe20000400000 */
[C---:B------:R-:W-:Y:S01]  /*85a0*/  FMUL R12, R70.reuse, R17 ;  /* 0x00000011460c7220 */ /* 0x040fe20000400000 */
[C---:B------:R-:W-:Y:S01]  /*85b0*/  FFMA R3, R73.reuse, R78, R3 ;  /* 0x0000004e49037223 */ /* 0x040fe20000000003 */
[C---:B------:R-:W-:Y:S01]  /*85c0*/  FFMA R4, R73.reuse, R75, R4 ;  /* 0x0000004b49047223 */ /* 0x040fe20000000004 */
[C---:B------:R-:W-:Y:S01]  /*85d0*/  FFMA R5, R73.reuse, R80, R5 ;  /* 0x0000005049057223 */ /* 0x040fe20000000005 */
[C---:B------:R-:W-:Y:S01]  /*85e0*/  FFMA R6, R73.reuse, R77, R6 ;  /* 0x0000004d49067223 */ /* 0x040fe20000000006 */
[C---:B------:R-:W-:Y:S01]  /*85f0*/  FFMA R7, R73.reuse, R82, R7 ;  /* 0x0000005249077223 */ /* 0x040fe20000000007 */
[C---:B------:R-:W-:Y:S01]  /*8600*/  FFMA R8, R73.reuse, R79, R8 ;  /* 0x0000004f49087223 */ /* 0x040fe20000000008 */
[C---:B------:R-:W-:Y:S01]  /*8610*/  FMUL R16, R70.reuse, R21 ;  /* 0x0000001546107220 */ /* 0x040fe20000400000 */
[----:B------:R-:W-:Y:S01]  /*8620*/  FMUL R9, R70, R14 ;  /* 0x0000000e46097220 */ /* 0x000fe20000400000 */
[----:B------:R-:W-:Y:S01]  /*8630*/  F2FP.SATFINITE.E5M2.F32.PACK_AB_MERGE_C R5, R6, R5, RZ ;  /* 0x000000050605723e */ /* 0x000fe200048060ff */
[C---:B------:R-:W-:Y:S01]  /*8640*/  FMUL R10, R70.reuse, R15 ;  /* 0x0000000f460a7220 */ /* 0x040fe20000400000 */
[C---:B------:R-:W-:Y:S01]  /*8650*/  FMUL R15, R70.reuse, R20 ;  /* 0x00000014460f7220 */ /* 0x040fe20000400000 */
[C---:B------:R-:W-:Y:S01]  /*8660*/  FFMA R9, R73.reuse, R84, R9 ;  /* 0x0000005449097223 */ /* 0x040fe20000000009 */
[C---:B------:R-:W-:Y:S01]  /*8670*/  FMUL R20, R70.reuse, R25 ;  /* 0x0000001946147220 */ /* 0x040fe20000400000 */
[C---:B------:R-:W-:Y:S01]  /*8680*/  FFMA R10, R73.reuse, R81, R10 ;  /* 0x00000051490a7223 */ /* 0x040fe2000000000a */
[C---:B------:R-:W-:Y:S01]  /*8690*/  FFMA R11, R73.reuse, R86, R11 ;  /* 0x00000056490b7223 */ /* 0x040fe2000000000b */
[C---:B------:R-:W-:Y:S01]  /*86a0*/  FFMA R12, R73.reuse, R83, R12 ;  /* 0x00000053490c7223 */ /* 0x040fe2000000000c */
[C---:B------:R-:W-:Y:S01]  /*86b0*/  FMUL R13, R70.reuse, R18 ;  /* 0x00000012460d7220 */ /* 0x040fe20000400000 */
[----:B------:R-:W-:Y:S01]  /*86c0*/  FMUL R14, R70, R19 ;  /* 0x00000013460e7220 */ /* 0x000fe20000400000 */
[----:B------:R-:W-:Y:S01]  /*86d0*/  F2FP.SATFINITE.E5M2.F32.PACK_AB_MERGE_C R9, R10, R9, RZ ;  /* 0x000000090a09723e */ /* 0x000fe200048060ff */
[C---:B------:R-:W-:Y:S01]  /*86e0*/  FMUL R19, R70.reuse, R24 ;  /* 0x0000001846137220 */ /* 0x040fe20000400000 */
        /* <DEDUP_REMOVED lines=17> */
[----:B------:R-:W-:Y:S01]  /*8800*/  FMUL R27, R70, R32 ;  /* 0x00000020461b7220 */ /* 0x000fe20000400000 */
[C---:B------:R-:W-:Y:S01]  /*8810*/  FFMA R21, R73.reuse, R96, R21 ;  /* 0x0000006049157223 */ /* 0x040fe20000000015 */
[C---:B------:R-:W-:Y:S01]  /*8820*/  FFMA R22, R73.reuse, R93, R22 ;  /* 0x0000005d49167223 */ /* 0x040fe20000000016 */
[----:B------:R-:W-:Y:S01]  /*8830*/  F2FP.SATFINITE.E5M2.F32.PACK_AB_MERGE_C R16, R16, R15, R17 ;  /* 0x0000000f1010723e */ /* 0x000fe20004806011 */
[C---:B------:R-:W-:Y:S01]  /*8840*/  FFMA R23, R73.reuse, R98, R23 ;  /* 0x0000006249177223 */ /* 0x040fe20000000017 */
[C---:B------:R-:W-:Y:S01]  /*8850*/  FFMA R24, R73.reuse, R95, R24 ;  /* 0x0000005f49187223 */ /* 0x040fe20000000018 */
[----:B------:R-:W-:Y:S01]  /*8860*/  FMUL R32, R70, R37 ;  /* 0x0000002546207220 */ /* 0x000fe20000400000 */
[----:B------:R-:W-:Y:S01]  /*8870*/  F2FP.SATFINITE.E5M2.F32.PACK_AB_MERGE_C R21, R22, R21, RZ ;  /* 0x000000151615723e */ /* 0x000fe200048060ff */
[C---:B------:R-:W-:Y:S01]  /*8880*/  FMUL R25, R70.reuse, R30 ;  /* 0x0000001e46197220 */ /* 0x040fe20000400000 */
[C---:B------:R-:W-:Y:S01]  /*8890*/  FMUL R26, R70.reuse, R31 ;  /* 0x0000001f461a7220 */ /* 0x040fe20000400000 */
[----:B------:R-:W-:Y:S01]  /*88a0*/  FMUL R31, R70, R36 ;  /* 0x00000024461f7220 */ /* 0x000fe20000400000 */
[----:B------:R-:W-:Y:S01]  /*88b0*/  F2FP.SATFINITE.E5M2.F32.PACK_AB_MERGE_C R17, R20, R19, R21 ;  /* 0x000000131411723e */ /* 0x000fe20004806015 */
        /* <DEDUP_REMOVED lines=8> */
[----:B------:R-:W-:Y:S01]  /*8940*/  FMUL R35, R70, R40 ;  /* 0x0000002846237220 */ /* 0x000fe20000400000 */
[C---:B------:R-:W-:Y:S01]  /*8950*/  FFMA R29, R73.reuse, R104, R29 ;  /* 0x00000068491d7223 */ /* 0x040fe2000000001d */
[----:B------:R-:W-:Y:S01]  /*8960*/  F2FP.SATFINITE.E5M2.F32.PACK_AB_MERGE_C R18, R24, R23, R18 ;  /* 0x000000171812723e */ /* 0x000fe20004806012 */
        /* <DEDUP_REMOVED lines=22> */
[C---:B------:R-:W-:Y:S01]  /*8ad0*/  FMUL R41, R70.reuse, R46 ;  /* 0x0000002e46297220 */ /* 0x040fe20000400000 */
[C---:B------:R-:W-:Y:S01]  /*8ae0*/  FMUL R42, R70.reuse, R47 ;  /* 0x0000002f462a7220 */ /* 0x040fe20000400000 */
        /* <DEDUP_REMOVED lines=8> */
[C---:B------:R-:W-:Y:S01]  /*8b70*/  FMUL R47, R70.reuse, R52 ;  /* 0x00000034462f7220 */ /* 0x040fe20000400000 */
[C---:B------:R-:W-:Y:S01]  /*8b80*/  FFMA R44, R73.reuse, R115, R44 ;  /* 0x00000073492c7223 */ /* 0x040fe2000000002c */
[C---:B------:R-:W-:Y:S01]  /*8b90*/  FMUL R48, R70.reuse, R53 ;  /* 0x0000003546307220 */ /* 0x040fe20000400000 */
        /* <DEDUP_REMOVED lines=8> */
[C---:B------:R-:W-:Y:S01]  /*8c20*/  FFMA R45, R73.reuse, R120, R45 ;  /* 0x00000078492d7223 */ /* 0x040fe2000000002d */
[C---:B------:R-:W-:Y:S01]  /*8c30*/  FMUL R59, R70.reuse, R64 ;  /* 0x00000040463b7220 */ /* 0x040fe20000400000 */
[C---:B------:R-:W-:Y:S01]  /*8c40*/  FMUL R60, R70.reuse, R65 ;  /* 0x00000041463c7220 */ /* 0x040fe20000400000 */
[C---:B------:R-:W-:Y:S01]  /*8c50*/  FMUL R61, R70.reuse, R66 ;  /* 0x00000042463d7220 */ /* 0x040fe20000400000 */
[----:B------:R-:W-:Y:S01]  /*8c60*/  FMUL R62, R70, R67 ;  /* 0x00000043463e7220 */ /* 0x000fe20000400000 */
[C---:B------:R-:W-:Y:S01]  /*8c70*/  FFMA R46, R73.reuse, R117, R46 ;  /* 0x00000075492e7223 */ /* 0x040fe2000000002e */
[----:B------:R-:W-:Y:S01]  /*8c80*/  F2FP.SATFINITE.E5M2.F32.PACK_AB_MERGE_C R64, R2, R0, R135 ;  /* 0x000000000240723e */ /* 0x000fe20004806087 */
[C---:B------:R-:W-:Y:S01]  /*8c90*/  FFMA R47, R73.reuse, R122, R47 ;  /* 0x0000007a492f7223 */ /* 0x040fe2000000002f */
[----:B------:R-:W-:Y:S01]  /*8ca0*/  F2FP.SATFINITE.E5M2.F32.PACK_AB_MERGE_C R65, R4, R3, R5 ;  /* 0x000000030441723e */ /* 0x000fe20004806005 */
[C---:B------:R-:W-:Y:S01]  /*8cb0*/  FFMA R48, R73.reuse, R119, R48 ;  /* 0x0000007749307223 */ /* 0x040fe20000000030 */
[----:B------:R-:W-:Y:S01]  /*8cc0*/  F2FP.SATFINITE.E5M2.F32.PACK_AB_MERGE_C R66, R8, R7, R9 ;  /* 0x000000070842723e */ /* 0x000fe20004806009 */
[C---:B------:R-:W-:Y:S01]  /*8cd0*/  FFMA R49, R73.reuse, R124, R49 ;  /* 0x0000007c49317223 */ /* 0x040fe20000000031 */
[----:B------:R-:W-:Y:S01]  /*8ce0*/  F2FP.SATFINITE.E5M2.F32.PACK_AB_MERGE_C R67, R12, R11, R13 ;  /* 0x0000000b0c43723e */ /* 0x000fe2000480600d */
[----:B------:R-:W-:Y:S01]  /*8cf0*/  FMUL R53, R70, R58 ;  /* 0x0000003a46357220 */ /* 0x000fe20000400000 */
[C---:B------:R-:W-:Y:S01]  /*8d00*/  FFMA R50, R73.reuse, R121, R50 ;  /* 0x0000007949327223 */ /* 0x040fe20000000032 */
[C---:B------:R-:W-:Y:S01]  /*8d10*/  FFMA R51, R73.reuse, R126, R51 ;  /* 0x0000007e49337223 */ /* 0x040fe20000000033 */
[C---:B------:R-:W-:Y:S01]  /*8d20*/  FFMA R52, R73.reuse, R123, R52 ;  /* 0x0000007b49347223 */ /* 0x040fe20000000034 */
[----:B------:R1:W-:Y:S01]  /*8d30*/  STS.128 [R137+UR44+0xa200], R64 ;  /* 0x00a2004089007988 */ /* 0x0003e20008000c2c */
[C---:B------:R-:W-:Y:S01]  /*8d40*/  FFMA R53, R73.reuse, R128, R53 ;  /* 0x0000008049357223 */ /* 0x040fe20000000035 */
[----:B------:R-:W-:Y:S01]  /*8d50*/  F2FP.SATFINITE.E5M2.F32.PACK_AB_MERGE_C R37, R38, R37, RZ ;  /* 0x000000252625723e */ /* 0x000fe200048060ff */
[C---:B------:R-:W-:Y:S01]  /*8d60*/  FFMA R54, R73.reuse, R125, R54 ;  /* 0x0000007d49367223 */ /* 0x040fe20000000036 */
[----:B------:R-:W-:Y:S01]  /*8d70*/  FMUL R58, R70, R63 ;  /* 0x0000003f463a7220 */ /* 0x000fe20000400000 */
[C---:B------:R-:W-:Y:S01]  /*8d80*/  FFMA R55, R73.reuse, R130, R55 ;  /* 0x0000008249377223 */ /* 0x040fe20000000037 */
[C---:B------:R-:W-:Y:S01]  /*8d90*/  FFMA R56, R73.reuse, R127, R56 ;  /* 0x0000007f49387223 */ /* 0x040fe20000000038 */
[C---:B------:R-:W-:Y:S01]  /*8da0*/  FFMA R57, R73.reuse, R132, R57 ;  /* 0x0000008449397223 */ /* 0x040fe20000000039 */
[----:B------:R1:W-:Y:S01]  /*8db0*/  STS.128 [R178+0xa010], R16 ;  /* 0x00a01010b2007388 */ /* 0x0003e20000000c00 */
[----:B------:R-:W-:Y:S01]  /*8dc0*/  F2FP.SATFINITE.E5M2.F32.PACK_AB_MERGE_C R33, R36, R35, R37 ;  /* 0x000000232421723e */ /* 0x000fe20004806025 */
[C---:B------:R-:W-:Y:S01]  /*8dd0*/  FFMA R58, R73.reuse, R129, R58 ;  /* 0x00000081493a7223 */ /* 0x040fe2000000003a */
[----:B------:R-:W-:Y:S01]  /*8de0*/  F2FP.SATFINITE.E5M2.F32.PACK_AB_MERGE_C R34, R42, R41, RZ ;  /* 0x000000292a22723e */ /* 0x000fe200048060ff */
[C---:B------:R-:W-:Y:S01]  /*8df0*/  FFMA R59, R73.reuse, R72, R59 ;  /* 0x00000048493b7223 */ /* 0x040fe2000000003b */
[----:B------:R-:W-:Y:S01]  /*8e00*/  F2FP.SATFINITE.E5M2.F32.PACK_AB_MERGE_C R35, R46, R45, RZ ;  /* 0x0000002d2e23723e */ /* 0x000fe200048060ff */
        /* <DEDUP_REMOVED lines=25> */
[----:B------:R-:W-:Y:S02]  /*8fa0*/  UIADD3 UR4, UP0, UPT, UR62, 0x680, URZ ;  /* 0x000006803e047890 */ /* 0x000fe4000ff1e0ff */
[----:B------:R-:W-:Y:S02]  /*8fb0*/  UIADD3 UR9, UPT, UPT, UR49, 0x40, URZ ;  /* 0x0000004031097890 */ /* 0x000fe4000fffe0ff */
[----:B------:R-:W-:Y:S02]  /*8fc0*/  UIADD3 UR8, UPT, UPT, UR44, 0xa200, URZ ;  /* 0x0000a2002c087890 */ /* 0x000fe4000fffe0ff */
[----:B------:R-:W-:Y:S01]  /*8fd0*/  UIADD3.X UR5, UPT, UPT, URZ, UR63, URZ, UP0, !UPT ;  /* 0x0000003fff057290 */ /* 0x000fe200087fe4ff */
[----:B------:R-:W-:Y:S01]  /*8fe0*/  UMOV UR10, UR50 ;  /* 0x00000032000a7c82 */ /* 0x000fe20008000000 */
[----:B------:R-:W-:Y:S07]  /*8ff0*/  UMOV UR11, UR36 ;  /* 0x00000024000b7c82 */ /* 0x000fee0008000000 */
[----:B------:R2:W-:Y:S01]  /*9000*/  UTMASTG.3D [UR8], [UR4] ;  /* 0x00000008040073b5 */ /* 0x0005e20008010000 */
[----:B------:R0:W-:Y:S01]  /*9010*/  UTMACMDFLUSH ;  /* 0x00000000000079b7 */ /* 0x0001e20000000000 */
[----:B--2---:R-:W-:Y:S04]  /*9020*/  DEPBAR.LE SB0, 0x1 ;  /* 0x000080400000791a */ /* 0x004fe80000000000 */
.L_x_126:
[----:B------:R-:W-:Y:S05]  /*9030*/  BSYNC.RECONVERGENT B0 ;  /* 0x0000000000007941 */ /* 0x000fea0003800200 */
.L_x_125:
        /* <DEDUP_REMOVED lines=16> */
.L_x_130:
[----:B------:R-:W-:Y:S05]  /*9140*/  BSYNC B0 ;  /* 0x0000000000007941 */ /* 0x000fea0003800000 */
.L_x_129:
        /* <DEDUP_REMOVED lines=20> */
.L_x_128:
[----:B------:R-:W-:Y:S05]  /*9290*/  BSYNC B1 ;  /* 0x0000000000017941 */ /* 0x000fea0003800000 */
.L_x_127:
        /* <DEDUP_REMOVED lines=22> */
.L_x_133:
[----:B------:R-:W-:Y:S05]  /*9400*/  BSYNC.RECONVERGENT B6 ;  /* 0x0000000000067941 */ /* 0x000fea0003800200 */
.L_x_132:
        /* <DEDUP_REMOVED lines=276> */
[----:B------:R-:W-:Y:S02]  /*a550*/  UIADD3 UR4, UPT, UPT, UR44, 0x8200, URZ ;  /* 0x000082002c047890 */ /* 0x000fe4000fffe0ff */
[----:B------:R-:W-:Y:S01]  /*a560*/  UIADD3 UR9, UPT, UPT, UR49, 0x80, URZ ;  /* 0x0000008031097890 */ /* 0x000fe2000fffe0ff */
[----:B------:R-:W-:Y:S01]  /*a570*/  UMOV UR10, UR50 ;  /* 0x00000032000a7c82 */ /* 0x000fe20008000000 */
[----:B------:R-:W-:Y:S02]  /*a580*/  UMOV UR11, UR36 ;  /* 0x00000024000b7c82 */ /* 0x000fe40008000000 */
        /* <DEDUP_REMOVED lines=8> */
.L_x_135:
[----:B------:R-:W-:Y:S05]  /*a610*/  BSYNC.RECONVERGENT B0 ;  /* 0x0000000000007941 */ /* 0x000fea0003800200 */
.L_x_134:
        /* <DEDUP_REMOVED lines=16> */
.L_x_139:
[----:B------:R-:W-:Y:S05]  /*a720*/  BSYNC B0 ;  /* 0x0000000000007941 */ /* 0x000fea0003800000 */
.L_x_138:
        /* <DEDUP_REMOVED lines=20> */
.L_x_137:
[----:B------:R-:W-:Y:S05]  /*a870*/  BSYNC B1 ;  /* 0x0000000000017941 */ /* 0x000fea0003800000 */
.L_x_136:
[----:B------:R-:W-:Y:S05]  /*a880*/  VIADD R0, R71, 0xc0 ;  /* 0x000000c047007836 */ /* 0x000fea0000000000 */
        /* <DEDUP_REMOVED lines=20> */
.L_x_141:
[----:B------:R-:W-:Y:S01]  /*a9d0*/  ISETP.NE.AND P0, PT, R176, RZ, PT ;  /* 0x000000ffb000720c */ /* 0x000fe20003f05270 */
[----:B------:R-:W-:Y:S05]  /*a9e0*/  WARPSYNC.ALL ;  /* 0x0000000000007948 */ /* 0x000fea0003800000 */
[----:B------:R-:W-:Y:S01]  /*a9f0*/  R2UR UR4, R71 ;  /* 0x00000000470472ca */ /* 0x000fe200000e0000 */
[----:B------:R-:W-:Y:S01]  /*aa00*/  BSSY.RECONVERGENT B0, `(.L_x_142) ;  /* 0x000011c000007945 */ /* 0x000fe20003800200 */
[----:B------:R-:W-:Y:S02]  /*aa10*/  F2FP.F16.E5M2.UNPACK_B R11, R141 ;  /* 0x0000008dff0b723e */ /* 0x000fe400020004ff */
[----:B------:R-:W-:Y:S02]  /*aa20*/  F2FP.F16.E5M2.UNPACK_B R10, R142 ;  /* 0x0000008eff0a723e */ /* 0x000fe400020004ff */
[----:B------:R-:W-:Y:S01]  /*aa30*/  F2FP.F16.E5M2.UNPACK_B R9, R143 ;  /* 0x0000008fff09723e */ /* 0x000fe200020004ff */
[--C-:B------:R-:W-:Y:S01]  /*aa40*/  HADD2.F32 R74, -RZ, R11.reuse.H0_H0 ;  /* 0x2000000bff4a7230 */ /* 0x100fe20000004100 */
[----:B------:R-:W-:Y:S01]  /*aa50*/  F2FP.F16.E5M2.UNPACK_B R8, R144 ;  /* 0x00000090ff08723e */ /* 0x000fe200020004ff */
[----:B------:R-:W-:Y:S01]  /*aa60*/  HADD2.F32 R76, -RZ, R11.H1_H1 ;  /* 0x3000000bff4c7230 */ /* 0x000fe20000004100 */
[----:B------:R-:W-:Y:S01]  /*aa70*/  F2FP.F16.E5M2.UNPACK_B R7, R145 ;  /* 0x00000091ff07723e */ /* 0x000fe200020004ff */
[--C-:B------:R-:W-:Y:S01]  /*aa80*/  HADD2.F32 R77, -RZ, R10.reuse.H0_H0 ;  /* 0x2000000aff4d7230 */ /* 0x100fe20000004100 */
[----:B------:R-:W-:Y:S01]  /*aa90*/  F2FP.F16.E5M2.UNPACK_B R6, R146 ;  /* 0x00000092ff06723e */ /* 0x000fe200020004ff */
[----:B------:R-:W-:Y:S01]  /*aaa0*/  HADD2.F32 R80, -RZ, R10.H1_H1 ;  /* 0x3000000aff507230 */ /* 0x000fe20000004100 */
[----:B------:R-:W-:Y:S01]  /*aab0*/  F2FP.F16.E5M2.UNPACK_B R5, R147 ;  /* 0x00000093ff05723e */ /* 0x000fe200020004ff */
[--C-:B------:R-:W-:Y:S01]  /*aac0*/  HADD2.F32 R81, -RZ, R9.reuse.H0_H0 ;  /* 0x20000009ff517230 */ /* 0x100fe20000004100 */
[----:B-1----:R-:W-:Y:S01]  /*aad0*/  F2FP.F16.E5M2.UNPACK_B R4, R148 ;  /* 0x00000094ff04723e */ /* 0x002fe200020004ff */
[----:B------:R-:W-:Y:S01]  /*aae0*/  HADD2.F32 R83, -RZ, R9.H1_H1 ;  /* 0x30000009ff537230 */ /* 0x000fe20000004100 */
[-C--:B------:R-:W-:Y:S01]  /*aaf0*/  F2FP.F16.E5M2.UNPACK_B R2, R140.reuse ;  /* 0x0000008cff02723e */ /* 0x080fe200020004ff */
[--C-:B------:R-:W-:Y:S01]  /*ab00*/  HADD2.F32 R86, -RZ, R8.reuse.H0_H0 ;  /* 0x20000008ff567230 */ /* 0x100fe20000004100 */
[----:B------:R-:W-:Y:S01]  /*ab10*/  F2FP.F16.E5M2.UNPACK_B R140, R140.H1 ;  /* 0x0000008cff8c723e */ /* 0x000fe200030004ff */
[----:B------:R-:W-:Y:S01]  /*ab20*/  HADD2.F32 R87, -RZ, R8.H1_H1 ;  /* 0x30000008ff577230 */ /* 0x000fe20000004100 */
[----:B------:R-:W-:Y:S01]  /*ab30*/  F2FP.F16.E5M2.UNPACK_B R141, R141.H1 ;  /* 0x0000008dff8d723e */ /* 0x000fe200030004ff */
[--C-:B------:R-:W-:Y:S01]  /*ab40*/  HADD2.F32 R90, -RZ, R7.reuse.H0_H0 ;  /* 0x20000007ff5a7230 */ /* 0x100fe20000004100 */
[----:B------:R-:W-:Y:S01]  /*ab50*/  F2FP.F16.E5M2.UNPACK_B R142, R142.H1 ;  /* 0x0000008eff8e723e */ /* 0x000fe200030004ff */
[----:B------:R-:W-:Y:S01]  /*ab60*/  HADD2.F32 R91, -RZ, R7.H1_H1 ;  /* 0x30000007ff5b7230 */ /* 0x000fe20000004100 */
[----:B------:R-:W-:Y:S01]  /*ab70*/  F2FP.F16.E5M2.UNPACK_B R143, R143.H1 ;  /* 0x0000008fff8f723e */ /* 0x000fe200030004ff */
[--C-:B------:R-:W-:Y:S01]  /*ab80*/  HADD2.F32 R94, -RZ, R6.reuse.H0_H0 ;  /* 0x20000006ff5e7230 */ /* 0x100fe20000004100 */
[----:B------:R-:W-:Y:S01]  /*ab90*/  IADD3 R163, PT, PT, R163, 0xd0, RZ ;  /* 0x000000d0a3a37810 */ /* 0x000fe20007ffe0ff */
[----:B------:R-:W-:Y:S01]  /*aba0*/  HADD2.F32 R95, -RZ, R6.H1_H1 ;  /* 0x30000006ff5f7230 */ /* 0x000fe20000004100 */
[----:B------:R-:W-:Y:S01]  /*abb0*/  F2FP.F16.E5M2.UNPACK_B R107, R149 ;  /* 0x00000095ff6b723e */ /* 0x000fe200020004ff */
[--C-:B------:R-:W-:Y:S01]  /*abc0*/  HADD2.F32 R98, -RZ, R5.reuse.H0_H0 ;  /* 0x20000005ff627230 */ /* 0x100fe20000004100 */
[----:B------:R-:W-:Y:S01]  /*abd0*/  LOP3.LUT R163, R163, 0xfefffff8, RZ, 0xc0, !PT ;  /* 0xfefffff8a3a37812 */ /* 0x000fe200078ec0ff */
[----:B------:R-:W-:Y:S01]  /*abe0*/  HADD2.F32 R99, -RZ, R5.H1_H1 ;  /* 0x30000005ff637230 */ /* 0x000fe20000004100 */
[----:B------:R-:W-:Y:S01]  /*abf0*/  F2FP.F16.E5M2.UNPACK_B R111, R150 ;  /* 0x00000096ff6f723e */ /* 0x000fe200020004ff */
[--C-:B------:R-:W-:Y:S01]  /*ac00*/  HADD2.F32 R102, -RZ, R4.reuse.H0_H0 ;  /* 0x20000004ff667230 */ /* 0x100fe20000004100 */
[----:B------:R-:W-:Y:S01]  /*ac10*/  F2FP.F16.E5M2.UNPACK_B R115, R151 ;  /* 0x00000097ff73723e */ /* 0x000fe200020004ff */
[----:B------:R-:W-:Y:S01]  /*ac20*/  HADD2.F32 R103, -RZ, R4.H1_H1 ;  /* 0x30000004ff677230 */ /* 0x000fe20000004100 */
[----:B------:R-:W-:Y:S01]  /*ac30*/  F2FP.F16.E5M2.UNPACK_B R119, R152 ;  /* 0x00000098ff77723e */ /* 0x000fe200020004ff */
[----:B------:R-:W1:Y:S01]  /*ac40*/  LDTM.x64 R4, tmem[UR4+0xc0] ;  /* 0x0000c004000479ee */ /* 0x000e620008340000 */
[--C-:B------:R-:W-:Y:S01]  /*ac50*/  HADD2.F32 R0, -RZ, R2.reuse.H0_H0 ;  /* 0x20000002ff007230 */ /* 0x100fe20000004100 */
[----:B------:R-:W-:Y:S01]  /*ac60*/  NOP ;  /* 0x0000000000007918 */ /* 0x000fe20000000000 */
[----:B-1----:R1:W-:Y:S01]  /*ac70*/  SYNCS.ARRIVE.TRANS64.RED.A1T0 RZ, [R163+URZ], RZ ;  /* 0x000000ffa3ff79a7 */ /* 0x0023e200081004ff */
[----:B------:R-:W-:Y:S01]  /*ac80*/  HADD2.F32 R2, -RZ, R2.H1_H1 ;  /* 0x30000002ff027230 */ /* 0x000fe20000004100 */
[----:B------:R-:W-:Y:S01]  /*ac90*/  F2FP.F16.E5M2.UNPACK_B R123, R153 ;  /* 0x00000099ff7b723e */ /* 0x000fe200020004ff */
[----:B------:R-:W-:Y:S01]  /*aca0*/  HADD2.F32 R78, -RZ, R141.H1_H1 ;  /* 0x3000008dff4e7230 */ /* 0x000fe20000004100 */
[----:B------:R-:W-:Y:S01]  /*acb0*/  F2FP.F16.E5M2.UNPACK_B R127, R154 ;  /* 0x0000009aff7f723e */ /* 0x000fe200020004ff */
[--C-:B------:R-:W-:Y:S01]  /*acc0*/  HADD2.F32 R106, -RZ, R107.reuse.H0_H0 ;  /* 0x2000006bff6a7230 */ /* 0x100fe20000004100 */
[----:B------:R-:W-:Y:S01]  /*acd0*/  F2FP.F16.E5M2.UNPACK_B R130, R155 ;  /* 0x0000009bff82723e */ /* 0x000fe200020004ff */
[----:B------:R-:W-:Y:S01]  /*ace0*/  HADD2.F32 R107, -RZ, R107.H1_H1 ;  /* 0x3000006bff6b7230 */ /* 0x000fe20000004100 */
[----:B------:R-:W-:Y:S01]  /*acf0*/  F2FP.F16.E5M2.UNPACK_B R144, R144.H1 ;  /* 0x00000090ff90723e */ /* 0x000fe200030004ff */
        /* <DEDUP_REMOVED lines=12> */
[C---:B------:R-:W-:Y:S01]  /*adc0*/  FMUL R4, R70.reuse, R4 ;  /* 0x0000000446047220 */ /* 0x040fe20000400000 */
[C---:B------:R-:W-:Y:S01]  /*add0*/  FMUL R5, R70.reuse, R5 ;  /* 0x0000000546057220 */ /* 0x040fe20000400000 */
[--C-:B------:R-:W-:Y:S02]  /*ade0*/  HADD2.F32 R3, -RZ, R140.reuse.H0_H0 ;  /* 0x2000008cff037230 */ /* 0x100fe40000004100 */
        /* <DEDUP_REMOVED lines=9> */
[----:B------:R-:W-:Y:S02]  /*ae80*/  HADD2.F32 R122, -RZ, R123.H0_H0 ;  /* 0x2000007bff7a7230 */ /* 0x000fe40000004100 */
[C---:B------:R-:W-:Y:S01]  /*ae90*/  FMUL R6, R70.reuse, R6 ;  /* 0x0000000646067220 */ /* 0x040fe20000400000 */
[----:B------:R-:W-:Y:S02]  /*aea0*/  HADD2.F32 R72, -RZ, R140.H1_H1 ;  /* 0x3000008cff487230 */ /* 0x000fe40000004100 */
[C---:B------:R-:W-:Y:S01]  /*aeb0*/  FMUL R7, R70.reuse, R7 ;  /* 0x0000000746077220 */ /* 0x040fe20000400000 */
[----:B------:R-:W-:Y:S02]  /*aec0*/  HADD2.F32 R75, -RZ, R141.H0_H0 ;  /* 0x2000008dff4b7230 */ /* 0x000fe40000004100 */
[C---:B------:R-:W-:Y:S01]  /*aed0*/  FFMA R6, R73.reuse, R3, R6 ;  /* 0x0000000349067223 */ /* 0x040fe20000000006 */
[----:B------:R-:W-:Y:S02]  /*aee0*/  HADD2.F32 R123, -RZ, R123.H1_H1 ;  /* 0x3000007bff7b7230 */ /* 0x000fe40000004100 */
[C---:B------:R-:W-:Y:S01]  /*aef0*/  FFMA R7, R73.reuse, R72, R7 ;  /* 0x0000004849077223 */ /* 0x040fe20000000007 */
[C---:B------:R-:W-:Y:S01]  /*af00*/  FFMA R8, R73.reuse, R74, R8 ;  /* 0x0000004a49087223 */ /* 0x040fe20000000008 */
[----:B------:R-:W-:Y:S01]  /*af10*/  FFMA R9, R73, R76, R9 ;  /* 0x0000004c49097223 */ /* 0x000fe20000000009 */
[--C-:B------:R-:W-:Y:S02]  /*af20*/  HADD2.F32 R126, -RZ, R127.reuse.H0_H0 ;  /* 0x2000007fff7e7230 */ /* 0x100fe40000004100 */
[C---:B------:R-:W-:Y:S01]  /*af30*/  FMUL R10, R70.reuse, R10 ;  /* 0x0000000a460a7220 */ /* 0x040fe20000400000 */
[----:B------:R-:W-:Y:S01]  /*af40*/  F2FP.SATFINITE.E5M2.F32.PACK_AB_MERGE_C R76, R7, R6, RZ ;  /* 0x00000006074c723e */ /* 0x000fe200048060ff */
[C---:B------:R-:W-:Y:S01]  /*af50*/  FMUL R7, R70.reuse, R20 ;  /* 0x0000001446077220 */ /* 0x040fe20000400000 */
[----:B------:R-:W-:Y:S02]  /*af60*/  HADD2.F32 R127, -RZ, R127.H1_H1 ;  /* 0x3000007fff7f7230 */ /* 0x000fe40000004100 */
[C---:B------:R-:W-:Y:S01]  /*af70*/  FFMA R10, R73.reuse, R75, R10 ;  /* 0x0000004b490a7223 */ /* 0x040fe2000000000a */
[----:B------:R-:W-:Y:S02]  /*af80*/  HADD2.F32 R72, -RZ, R130.H0_H0 ;  /* 0x20000082ff487230 */ /* 0x000fe40000004100 */
[C---:B------:R-:W-:Y:S01]  /*af90*/  FMUL R11, R70.reuse, R11 ;  /* 0x0000000b460b7220 */ /* 0x040fe20000400000 */
[--C-:B------:R-:W-:Y:S02]  /*afa0*/  HADD2.F32 R79, -RZ, R142.reuse.H0_H0 ;  /* 0x2000008eff4f7230 */ /* 0x100fe40000004100 */
[C---:B------:R-:W-:Y:S01]  /*afb0*/  FMUL R14, R70.reuse, R14 ;  /* 0x0000000e460e7220 */ /* 0x040fe20000400000 */
[----:B------:R-:W-:Y:S02]  /*afc0*/  HADD2.F32 R82, -RZ, R142.H1_H1 ;  /* 0x3000008eff527230 */ /* 0x000fe40000004100 */
[C---:B------:R-:W-:Y:S01]  /*afd0*/  FFMA R11, R73.reuse, R78, R11 ;  /* 0x0000004e490b7223 */ /* 0x040fe2000000000b */
[C---:B------:R-:W-:Y:S01]  /*afe0*/  FFMA R12, R73.reuse, R77, R12 ;  /* 0x0000004d490c7223 */ /* 0x040fe2000000000c */
[C---:B------:R-:W-:Y:S01]  /*aff0*/  FFMA R13, R73.reuse, R80, R13 ;  /* 0x00000050490d7223 */ /* 0x040fe2000000000d */
[----:B------:R-:W-:Y:S01]  /*b000*/  FFMA R14, R73, R79, R14 ;  /* 0x0000004f490e7223 */ /* 0x000fe2000000000e */
[----:B------:R-:W-:Y:S01]  /*b010*/  HADD2.F32 R75, -RZ, R130.H1_H1 ;  /* 0x30000082ff4b7230 */ /* 0x000fe20000004100 */
[----:B------:R-:W-:Y:S01]  /*b020*/  F2FP.SATFINITE.E5M2.F32.PACK_AB_MERGE_C R78, R11, R10, RZ ;  /* 0x0000000a0b4e723e */ /* 0x000fe200048060ff */
[C---:B------:R-:W-:Y:S01]  /*b030*/  FMUL R10, R70.reuse, R21 ;  /* 0x00000015460a7220 */ /* 0x040fe20000400000 */
[C---:B------:R-:W-:Y:S01]  /*b040*/  FMUL R21, R70.reuse, R28 ;  /* 0x0000001c46157220 */ /* 0x040fe20000400000 */
        /* <DEDUP_REMOVED lines=8> */
[C---:B------:R-:W-:Y:S01]  /*b0d0*/  FMUL R18, R70.reuse, R25 ;  /* 0x0000001946127220 */ /* 0x040fe20000400000 */
[----:B------:R-:W-:Y:S01]  /*b0e0*/  F2FP.SATFINITE.E5M2.F32.PACK_AB_MERGE_C R14, R15, R14, RZ ;  /* 0x0000000e0f0e723e */ /* 0x000fe200048060ff */
        /* <DEDUP_REMOVED lines=8> */
[C---:B------:R-:W-:Y:S01]  /*b170*/  FFMA R11, R73.reuse, R88, R11 ;  /* 0x00000058490b7223 */ /* 0x040fe2000000000b */
[----:B------:R-:W-:Y:S01]  /*b180*/  FMUL R22, R70, R29 ;  /* 0x0000001d46167220 */ /* 0x000fe20000400000 */
        /* <DEDUP_REMOVED lines=13> */
[----:B------:R-:W-:Y:S01]  /*b260*/  FMUL R20, R70, R27 ;  /* 0x0000001b46147220 */ /* 0x000fe20000400000 */
[--C-:B------:R-:W-:Y:S01]  /*b270*/  HADD2.F32 R96, -RZ, R146.reuse.H0_H0 ;  /* 0x20000092ff607230 */ /* 0x100fe20000004100 */
[----:B------:R-:W-:Y:S01]  /*b280*/  F2FP.SATFINITE.E5M2.F32.PACK_AB_MERGE_C R16, R10, R7, R16 ;  /* 0x000000070a10723e */ /* 0x000fe20004806010 */
[----:B------:R-:W-:Y:S02]  /*b290*/  HADD2.F32 R97, -RZ, R146.H1_H1 ;  /* 0x30000092ff617230 */ /* 0x000fe40000004100 */
        /* <DEDUP_REMOVED lines=28> */
[----:B------:R-:W-:Y:S01]  /*b460*/  F2FP.F16.E5M2.UNPACK_B R151, R151.H1 ;  /* 0x00000097ff97723e */ /* 0x000fe200030004ff */
[----:B------:R-:W-:Y:S01]  /*b470*/  FMUL R38, R70, R45 ;  /* 0x0000002d46267220 */ /* 0x000fe20000400000 */
[----:B------:R-:W-:Y:S01]  /*b480*/  F2FP.SATFINITE.E5M2.F32.PACK_AB_MERGE_C R19, R28, R27, RZ ;  /* 0x0000001b1c13723e */ /* 0x000fe200048060ff */
[----:B------:R-:W-:Y:S01]  /*b490*/  FFMA R31, R73, R104, R31 ;  /* 0x00000068491f7223 */ /* 0x000fe2000000001f */
[C---:B------:R-:W-:Y:S01]  /*b4a0*/  FMUL R45, R70.reuse, R52 ;  /* 0x00000034462d7220 */ /* 0x040fe20000400000 */
[C---:B------:R-:W-:Y:S01]  /*b4b0*/  FMUL R52, R70.reuse, R59 ;  /* 0x0000003b46347220 */ /* 0x040fe20000400000 */
[----:B------:R-:W-:Y:S01]  /*b4c0*/  F2FP.F16.E5M2.UNPACK_B R152, R152.H1 ;  /* 0x00000098ff98723e */ /* 0x000fe200030004ff */
[C---:B------:R-:W-:Y:S01]  /*b4d0*/  FMUL R59, R70.reuse, R66 ;  /* 0x00000042463b7220 */ /* 0x040fe20000400000 */
[----:B------:R-:W-:Y:S01]  /*b4e0*/  F2FP.SATFINITE.E5M2.F32.PACK_AB_MERGE_C R66, R13, R12, R14 ;  /* 0x0000000c0d42723e */ /* 0x000fe2000480600e */
        /* <DEDUP_REMOVED lines=11> */
[C---:B------:R-:W-:Y:S01]  /*b5a0*/  FFMA R35, R73.reuse, R108, R35 ;  /* 0x0000006c49237223 */ /* 0x040fe20000000023 */
[C---:B------:R-:W-:Y:S01]  /*b5b0*/  FMUL R36, R70.reuse, R43 ;  /* 0x0000002b46247220 */ /* 0x040fe20000400000 */
[--C-:B------:R-:W-:Y:S02]  /*b5c0*/  HADD2.F32 R112, -RZ, R150.reuse.H0_H0 ;  /* 0x20000096ff707230 */ /* 0x100fe40000004100 */
[C---:B------:R-:W-:Y:S01]  /*b5d0*/  FMUL R39, R70.reuse, R46 ;  /* 0x0000002e46277220 */ /* 0x040fe20000400000 */
        /* <DEDUP_REMOVED lines=13> */
[C---:B------:R-:W-:Y:S01]  /*b6b0*/  FMUL R46, R70.reuse, R53 ;  /* 0x00000035462e7220 */ /* 0x040fe20000400000 */
[--C-:B------:R-:W-:Y:S02]  /*b6c0*/  HADD2.F32 R120, -RZ, R152.reuse.H0_H0 ;  /* 0x20000098ff787230 */ /* 0x100fe40000004100 */
[C---:B------:R-:W-:Y:S01]  /*b6d0*/  FMUL R50, R70.reuse, R57 ;  /* 0x0000003946327220 */ /* 0x040fe20000400000 */
[C---:B------:R-:W-:Y:S01]  /*b6e0*/  FMUL R51, R70.reuse, R58 ;  /* 0x0000003a46337220 */ /* 0x040fe20000400000 */
[C---:B------:R-:W-:Y:S01]  /*b6f0*/  FMUL R53, R70.reuse, R60 ;  /* 0x0000003c46357220 */ /* 0x040fe20000400000 */
[C---:B------:R-:W-:Y:S01]  /*b700*/  FFMA R43, R73.reuse, R116, R43 ;  /* 0x00000074492b7223 */ /* 0x040fe2000000002b */
[----:B------:R-:W-:Y:S02]  /*b710*/  HADD2.F32 R121, -RZ, R152.H1_H1 ;  /* 0x30000098ff797230 */ /* 0x000fe40000004100 */
[C---:B------:R-:W-:Y:S01]  /*b720*/  FMUL R47, R70.reuse, R54 ;  /* 0x00000036462f7220 */ /* 0x040fe20000400000 */
[C---:B------:R-:W-:Y:S01]  /*b730*/  FMUL R57, R70.reuse, R64 ;  /* 0x0000004046397220 */ /* 0x040fe20000400000 */
[C---:B------:R-:W-:Y:S01]  /*b740*/  FMUL R58, R70.reuse, R65 ;  /* 0x00000041463a7220 */ /* 0x040fe20000400000 */
[C---:B------:R-:W-:Y:S01]  /*b750*/  FMUL R60, R70.reuse, R67 ;  /* 0x00000043463c7220 */ /* 0x040fe20000400000 */
[----:B------:R-:W-:Y:S01]  /*b760*/  FFMA R44, R73, R117, R44 ;  /* 0x00000075492c7223 */ /* 0x000fe2000000002c */
[C---:B------:R-:W-:Y:S01]  /*b770*/  FMUL R48, R70.reuse, R55 ;  /* 0x0000003746307220 */ /* 0x040fe20000400000 */
[----:B------:R-:W-:Y:S01]  /*b780*/  F2FP.SATFINITE.E5M2.F32.PACK_AB_MERGE_C R64, R5, R4, R76 ;  /* 0x000000040540723e */ /* 0x000fe2000480604c */
[----:B------:R-:W-:Y:S01]  /*b790*/  FFMA R45, R73, R118, R45 ;  /* 0x00000076492d7223 */ /* 0x000fe2000000002d */
[----:B------:R-:W-:Y:S01]  /*b7a0*/  F2FP.SATFINITE.E5M2.F32.PACK_AB_MERGE_C R65, R9, R8, R78 ;  /* 0x000000080941723e */ /* 0x000fe2000480604e */
[----:B------:R-:W-:Y:S01]  /*b7b0*/  FMUL R49, R70, R56 ;  /* 0x0000003846317220 */ /* 0x000fe20000400000 */
[----:B------:R-:W-:Y:S01]  /*b7c0*/  F2FP.SATFINITE.E5M2.F32.PACK_AB_MERGE_C R67, R2, R0, R3 ;  /* 0x000000000243723e */ /* 0x000fe20004806003 */
[C---:B------:R-:W-:Y:S01]  /*b7d0*/  FFMA R46, R73.reuse, R119, R46 ;  /* 0x00000077492e7223 */ /* 0x040fe2000000002e */
[----:B------:R-:W-:Y:S01]  /*b7e0*/  F2FP.F16.E5M2.UNPACK_B R154, R154.H1 ;  /* 0x0000009aff9a723e */ /* 0x000fe200030004ff */
[--C-:B------:R-:W-:Y:S02]  /*b7f0*/  HADD2.F32 R124, -RZ, R153.reuse.H0_H0 ;  /* 0x20000099ff7c7230 */ /* 0x100fe40000004100 */
[C---:B------:R-:W-:Y:S01]  /*b800*/  FFMA R47, R73.reuse, R120, R47 ;  /* 0x00000078492f7223 */ /* 0x040fe2000000002f */
[----:B------:R1:W-:Y:S01]  /*b810*/  STS.128 [R137+UR44+0xa200], R64 ;  /* 0x00a2004089007988 */ /* 0x0003e20008000c2c */
[----:B------:R-:W-:Y:S02]  /*b820*/  HADD2.F32 R125, -RZ, R153.H1_H1 ;  /* 0x30000099ff7d7230 */ /* 0x000fe40000004100 */
[C---:B------:R-:W-:Y:S01]  /*b830*/  FFMA R48, R73.reuse, R121, R48 ;  /* 0x0000007949307223 */ /* 0x040fe20000000030 */
[C---:B------:R-:W-:Y:S01]  /*b840*/  FFMA R49, R73.reuse, R122, R49 ;  /* 0x0000007a49317223 */ /* 0x040fe20000000031 */
[----:B------:R-:W-:Y:S01]  /*b850*/  F2FP.F16.E5M2.UNPACK_B R155, R155.H1 ;  /* 0x0000009bff9b723e */ /* 0x000fe200030004ff */
[C---:B------:R-:W-:Y:S01]  /*b860*/  FFMA R50, R73.reuse, R123, R50 ;  /* 0x0000007b49327223 */ /* 0x040fe20000000032 */
[----:B------:R-:W-:Y:S01]  /*b870*/  FMUL R54, R70, R61 ;  /* 0x0000003d46367220 */ /* 0x000fe20000400000 */
[--C-:B------:R-:W-:Y:S01]  /*b880*/  HADD2.F32 R128, -RZ, R154.reuse.H0_H0 ;  /* 0x2000009aff807230 */ /* 0x100fe20000004100 */
[----:B------:R1:W-:Y:S01]  /*b890*/  STS.128 [R178+0xa010], R16 ;  /* 0x00a01010b2007388 */ /* 0x0003e20000000c00 */
[----:B------:R-:W-:Y:S01]  /*b8a0*/  F2FP.SATFINITE.E5M2.F32.PACK_AB_MERGE_C R35, R36, R35, RZ ;  /* 0x000000232423723e */ /* 0x000fe200048060ff */
[C---:B------:R-:W-:Y:S01]  /*b8b0*/  FFMA R51, R73.reuse, R124, R51 ;  /* 0x0000007c49337223 */ /* 0x040fe20000000033 */
[----:B------:R-:W-:Y:S01]  /*b8c0*/  F2FP.SATFINITE.E5M2.F32.PACK_AB_MERGE_C R39, R40, R39, RZ ;  /* 0x000000272827723e */ /* 0x000fe200048060ff */
[----:B------:R-:W-:Y:S02]  /*b8d0*/  HADD2.F32 R129, -RZ, R154.H1_H1 ;  /* 0x3000009aff817230 */ /* 0x000fe40000004100 */
[C---:B------:R-:W-:Y:S01]  /*b8e0*/  FMUL R55, R70.reuse, R62 ;  /* 0x0000003e46377220 */ /* 0x040fe20000400000 */
[C---:B------:R-:W-:Y:S01]  /*b8f0*/  FFMA R52, R73.reuse, R125, R52 ;  /* 0x0000007d49347223 */ /* 0x040fe20000000034 */
[----:B------:R-:W-:Y:S01]  /*b900*/  FMUL R56, R70, R63 ;  /* 0x0000003f46387220 */ /* 0x000fe20000400000 */
[C---:B------:R-:W-:Y:S01]  /*b910*/  FFMA R53, R73.reuse, R126, R53 ;  /* 0x0000007e49357223 */ /* 0x040fe20000000035 */
[C---:B------:R-:W-:Y:S01]  /*b920*/  FFMA R54, R73.reuse, R127, R54 ;  /* 0x0000007f49367223 */ /* 0x040fe20000000036 */
[--C-:B------:R-:W-:Y:S02]  /*b930*/  HADD2.F32 R74, -RZ, R155.reuse.H0_H0 ;  /* 0x2000009bff4a7230 */ /* 0x100fe40000004100 */
[C---:B------:R-:W-:Y:S01]  /*b940*/  FFMA R55, R73.reuse, R128, R55 ;  /* 0x0000008049377223 */ /* 0x040fe20000000037 */
[----:B------:R-:W-:Y:S02]  /*b950*/  HADD2.F32 R131, -RZ, R155.H1_H1 ;  /* 0x3000009bff837230 */ /* 0x000fe40000004100 */
[C---:B------:R-:W-:Y:S01]  /*b960*/  FFMA R56, R73.reuse, R129, R56 ;  /* 0x0000008149387223 */ /* 0x040fe20000000038 */
[----:B------:R-:W-:Y:S01]  /*b970*/  F2FP.SATFINITE.E5M2.F32.PACK_AB_MERGE_C R43, R44, R43, RZ ;  /* 0x0000002b2c2b723e */ /* 0x000fe200048060ff */
[C---:B------:R-:W-:Y:S01]  /*b980*/  FFMA R57, R73.reuse, R72, R57 ;  /* 0x0000004849397223 */ /* 0x040fe20000000039 */
[C---:B------:R-:W-:Y:S01]  /*b990*/  FFMA R58, R73.reuse, R75, R58 ;  /* 0x0000004b493a7223 */ /* 0x040fe2000000003a */
[C---:B------:R-:W-:Y:S01]  /*b9a0*/  FFMA R59, R73.reuse, R74, R59 ;  /* 0x0000004a493b7223 */ /* 0x040fe2000000003b */
[----:B------:R-:W-:Y:S01]  /*b9b0*/  F2FP.SATFINITE.E5M2.F32.PACK_AB_MERGE_C R33, R34, R33, R35 ;  /* 0x000000212221723e */ /* 0x000fe20004806023 */
[----:B------:R-:W-:Y:S01]  /*b9c0*/  FFMA R60, R73, R131, R60 ;  /* 0x00000083493c7223 */ /* 0x000fe2000000003c */
[----:B------:R-:W-:Y:S02]  /*b9d0*/  F2FP.SATFINITE.E5M2.F32.PACK_AB_MERGE_C R32, R30, R29, R32 ;  /* 0x0000001d1e20723e */ /* 0x000fe40004806020 */
        /* <DEDUP_REMOVED lines=11> */
[----:B------:R-:W-:Y:S03]  /*ba90*/  IADD3 R68, PT, PT, R68, 0x1, RZ ;  /* 0x0000000144447810 */ /* 0x000fe60007ffe0ff */
        /* <DEDUP_REMOVED lines=18> */
.L_x_143:
[----:B------:R-:W-:Y:S05]  /*bbc0*/  BSYNC.RECONVERGENT B0 ;  /* 0x0000000000007941 */ /* 0x000fea0003800200 */
.L_x_142:
[----:B------:R-:W-:Y:S01]  /*bbd0*/  R2UR UR5, R160 ;  /* 0x00000000a00572ca */ /* 0x000fe200000e0000 */
[----:B------:R-:W-:Y:S01]  /*bbe0*/  BAR.SYNC.DEFER_BLOCKING 0x1, 0x80 ;  /* 0x0042000000007b1d */ /* 0x000fe20000010000 */
[----:B------:R-:W-:Y:S01]  /*bbf0*/  R2UR UR4, R161 ;  /* 0x00000000a10472ca */ /* 0x000fe200000e0000 */
[----:B------:R-:W-:Y:S01]  /*bc00*/  UISETP.NE.AND UP0, UPT, UR46, URZ, UPT ;  /* 0x000000ff2e00728c */ /* 0x000fe2000bf05270 */
[----:B------:R-:W-:Y:S02]  /*bc10*/  ISETP.NE.AND P0, PT, R164, 0x2, PT ;  /* 0x00000002a400780c */ /* 0x000fe40003f05270 */
[----:B------:R-:W-:Y:S02]  /*bc20*/  ISETP.NE.AND P1, PT, R68, 0x2, PT ;  /* 0x000000024400780c */ /* 0x000fe40003f25270 */
[----:B------:R-:W-:Y:S02]  /*bc30*/  SEL R0, RZ, 0x1, P0 ;  /* 0x00000001ff007807 */ /* 0x000fe40000000000 */
[----:B------:R-:W-:Y:S02]  /*bc40*/  SEL R3, RZ, 0x1, P1 ;  /* 0x00000001ff037807 */ /* 0x000fe40000800000 */
[----:B------:R-:W-:Y:S01]  /*bc50*/  LOP3.LUT R169, R169, R0, RZ, 0x3c, !PT ;  /* 0x00000000a9a97212 */ /* 0x000fe200078e3cff */
[----:B------:R-:W-:Y:S01]  /*bc60*/  UIADD3 UR20, UPT, UPT, UR37, UR5, URZ ;  /* 0x0000000525147290 */ /* 0x000fe2000fffe0ff */
[----:B------:R-:W-:Y:S01]  /*bc70*/  LOP3.LUT R170, R170, R3, RZ, 0x3c, !PT ;  /* 0x00000003aaaa7212 */ /* 0x000fe200078e3cff */
[----:B------:R-:W-:Y:S01]  /*bc80*/  UIADD3 UR16, UPT, UPT, UR38, UR4, URZ ;  /* 0x0000000426107290 */ /* 0x000fe2000fffe0ff */
[----:B------:R-:W-:Y:S02]  /*bc90*/  SEL R164, R164, RZ, P0 ;  /* 0x000000ffa4a47207 */ /* 0x000fe40000000000 */
[----:B------:R-:W-:Y:S01]  /*bca0*/  SEL R68, R68, RZ, P1 ;  /* 0x000000ff44447207 */ /* 0x000fe20000800000 */
[----:B------:R-:W-:Y:S01]  /*bcb0*/  UMOV UR36, UR59 ;  /* 0x0000003b00247c82 */ /* 0x000fe20008000000 */
[----:B------:R-:W-:Y:S07]  /*bcc0*/  BRA.U UP0, `(.L_x_144) ;  /* 0xffffff9900787547 */ /* 0x000fee000b83ffff */
[----:B------:R-:W-:Y:S05]  /*bcd0*/  EXIT ;  /* 0x000000000000794d */ /* 0x000fea0003800000 */
.L_x_24:
[----:B--2---:R2:W3:Y:S02]  /*bce0*/  SYNCS.PHASECHK.TRANS64.TRYWAIT P0, [R3+URZ+0xf0], R2 ;  /* 0x0000f002030075a7 */ /* 0x0044e400080011ff */
[----:B---3--:R-:W-:Y:S05]  /*bcf0*/  @!P0 NANOSLEEP.SYNCS 0x989680 ;  /* 0x009896800000895d */ /* 0x008fea0003900000 */
[----:B------:R-:W3:Y:S02]  /*bd00*/  @!P0 SYNCS.PHASECHK.TRANS64 P0, [R3+URZ+0xf0], R2 ;  /* 0x0000f002030085a7 */ /* 0x000ee400080010ff */
[----:B---3--:R-:W-:Y:S05]  /*bd10*/  @!P0 BRA `(.L_x_24) ;  /* 0xfffffffc00f08947 */ /* 0x008fea000383ffff */
[----:B------:R-:W-:Y:S05]  /*bd20*/  BRA `(.L_x_145) ;  /* 0xffffff5c003c7947 */ /* 0x000fea000383ffff */
.L_x_27:
[----:B-1----:R-:W-:-:S07]  /*bd30*/  MOV R0, UR33 ;  /* 0x0000002100007c02 */ /* 0x002fce0008000f00 */
.L_x_146:
[----:B-1----:R1:W2:Y:S02]  /*bd40*/  SYNCS.PHASECHK.TRANS64.TRYWAIT P0, [R0+URZ+0x28], R3 ;  /* 0x00002803000075a7 */ /* 0x0022a400080011ff */
[----:B--2---:R-:W-:Y:S05]  /*bd50*/  @!P0 NANOSLEEP.SYNCS 0x989680 ;  /* 0x009896800000895d */ /* 0x004fea0003900000 */
[----:B------:R-:W2:Y:S02]  /*bd60*/  @!P0 SYNCS.PHASECHK.TRANS64 P0, [R0+URZ+0x28], R3 ;  /* 0x00002803000085a7 */ /* 0x000ea400080010ff */
[----:B--2---:R-:W-:Y:S05]  /*bd70*/  @!P0 BRA `(.L_x_146) ;  /* 0xfffffffc00f08947 */ /* 0x004fea000383ffff */
[----:B------:R-:W-:Y:S05]  /*bd80*/  BRA `(.L_x_26) ;  /* 0xffffff5c00947947 */ /* 0x000fea000383ffff */
.L_x_34:
[----:B-1----:R-:W-:-:S07]  /*bd90*/  MOV R0, UR17 ;  /* 0x0000001100007c02 */ /* 0x002fce0008000f00 */
.L_x_147:
[----:B-1----:R1:W2:Y:S02]  /*bda0*/  SYNCS.PHASECHK.TRANS64.TRYWAIT P0, [R0+URZ+0x28], R3 ;  /* 0x00002803000075a7 */ /* 0x0022a400080011ff */
[----:B--2---:R-:W-:Y:S05]  /*bdb0*/  @!P0 NANOSLEEP.SYNCS 0x989680 ;  /* 0x009896800000895d */ /* 0x004fea0003900000 */
[----:B------:R-:W2:Y:S02]  /*bdc0*/  @!P0 SYNCS.PHASECHK.TRANS64 P0, [R0+URZ+0x28], R3 ;  /* 0x00002803000085a7 */ /* 0x000ea400080010ff */
[----:B--2---:R-:W-:Y:S05]  /*bdd0*/  @!P0 BRA `(.L_x_147) ;  /* 0xfffffffc00f08947 */ /* 0x004fea000383ffff */
[----:B------:R-:W-:Y:S05]  /*bde0*/  BRA `(.L_x_33) ;  /* 0xffffff6000547947 */ /* 0x000fea000383ffff */
.L_x_39:
[----:B-1----:R1:W2:Y:S02]  /*bdf0*/  SYNCS.PHASECHK.TRANS64.TRYWAIT P0, [R3+URZ+0xa0], R0 ;  /* 0x0000a000030075a7 */ /* 0x0022a400080011ff */
[----:B--2---:R-:W-:Y:S05]  /*be00*/  @!P0 NANOSLEEP.SYNCS 0x989680 ;  /* 0x009896800000895d */ /* 0x004fea0003900000 */
[----:B------:R-:W2:Y:S02]  /*be10*/  @!P0 SYNCS.PHASECHK.TRANS64 P0, [R3+URZ+0xa0], R0 ;  /* 0x0000a000030085a7 */ /* 0x000ea400080010ff */
[----:B--2---:R-:W-:Y:S05]  /*be20*/  @!P0 BRA `(.L_x_39) ;  /* 0xfffffffc00f08947 */ /* 0x004fea000383ffff */
[----:B------:R-:W-:Y:S05]  /*be30*/  BRA `(.L_x_148) ;  /* 0xffffff6000fc7947 */ /* 0x000fea000383ffff */
.L_x_43:
[----:B-1----:R-:W-:-:S07]  /*be40*/  MOV R0, UR4 ;  /* 0x0000000400007c02 */ /* 0x002fce0008000f00 */
.L_x_149:
[----:B-1----:R1:W2:Y:S02]  /*be50*/  SYNCS.PHASECHK.TRANS64.TRYWAIT P0, [R0+URZ], R3 ;  /* 0x00000003000075a7 */ /* 0x0022a400080011ff */
[----:B--2---:R-:W-:Y:S05]  /*be60*/  @!P0 NANOSLEEP.SYNCS 0x989680 ;  /* 0x009896800000895d */ /* 0x004fea0003900000 */
[----:B------:R-:W2:Y:S02]  /*be70*/  @!P0 SYNCS.PHASECHK.TRANS64 P0, [R0+URZ], R3 ;  /* 0x00000003000085a7 */ /* 0x000ea400080010ff */
[----:B--2---:R-:W-:Y:S05]  /*be80*/  @!P0 BRA `(.L_x_149) ;  /* 0xfffffffc00f08947 */ /* 0x004fea000383ffff */
[----:B------:R-:W-:Y:S05]  /*be90*/  BRA `(.L_x_150) ;  /* 0xffffff6800a87947 */ /* 0x000fea000383ffff */
.L_x_44:
[----:B------:R-:W-:-:S07]  /*bea0*/  MOV R0, UR5 ;  /* 0x0000000500007c02 */ /* 0x000fce0008000f00 */
.L_x_151:
[----:B-1----:R1:W2:Y:S02]  /*beb0*/  SYNCS.PHASECHK.TRANS64.TRYWAIT P0, [R0+URZ], R3 ;  /* 0x00000003000075a7 */ /* 0x0022a400080011ff */
[----:B--2---:R-:W-:Y:S05]  /*bec0*/  @!P0 NANOSLEEP.SYNCS 0x989680 ;  /* 0x009896800000895d */ /* 0x004fea0003900000 */
[----:B------:R-:W2:Y:S02]  /*bed0*/  @!P0 SYNCS.PHASECHK.TRANS64 P0, [R0+URZ], R3 ;  /* 0x00000003000085a7 */ /* 0x000ea400080010ff */
[----:B--2---:R-:W-:Y:S05]  /*bee0*/  @!P0 BRA `(.L_x_151) ;  /* 0xfffffffc00f08947 */ /* 0x004fea000383ffff */
[----:B------:R-:W-:Y:S05]  /*bef0*/  BRA `(.L_x_152) ;  /* 0xffffff6800b47947 */ /* 0x000fea000383ffff */
.L_x_45:
[----:B------:R-:W-:-:S07]  /*bf00*/  MOV R0, UR5 ;  /* 0x0000000500007c02 */ /* 0x000fce0008000f00 */
.L_x_153:
[----:B-1----:R1:W2:Y:S02]  /*bf10*/  SYNCS.PHASECHK.TRANS64.TRYWAIT P0, [R0+URZ], R3 ;  /* 0x00000003000075a7 */ /* 0x0022a400080011ff */
[----:B--2---:R-:W-:Y:S05]  /*bf20*/  @!P0 NANOSLEEP.SYNCS 0x989680 ;  /* 0x009896800000895d */ /* 0x004fea0003900000 */
[----:B------:R-:W2:Y:S02]  /*bf30*/  @!P0 SYNCS.PHASECHK.TRANS64 P0, [R0+URZ], R3 ;  /* 0x00000003000085a7 */ /* 0x000ea400080010ff */
[----:B--2---:R-:W-:Y:S05]  /*bf40*/  @!P0 BRA `(.L_x_153) ;  /* 0xfffffffc00f08947 */ /* 0x004fea000383ffff */
[----:B------:R-:W-:Y:S05]  /*bf50*/  BRA `(.L_x_154) ;  /* 0xffffff6800c07947 */ /* 0x000fea000383ffff */
.L_x_46:
[----:B------:R-:W-:-:S07]  /*bf60*/  MOV R0, UR5 ;  /* 0x0000000500007c02 */ /* 0x000fce0008000f00 */
.L_x_155:
[----:B-1----:R1:W2:Y:S02]  /*bf70*/  SYNCS.PHASECHK.TRANS64.TRYWAIT P0, [R0+URZ], R3 ;  /* 0x00000003000075a7 */ /* 0x0022a400080011ff */
[----:B--2---:R-:W-:Y:S05]  /*bf80*/  @!P0 NANOSLEEP.SYNCS 0x989680 ;  /* 0x009896800000895d */ /* 0x004fea0003900000 */
[----:B------:R-:W2:Y:S02]  /*bf90*/  @!P0 SYNCS.PHASECHK.TRANS64 P0, [R0+URZ], R3 ;  /* 0x00000003000085a7 */ /* 0x000ea400080010ff */
[----:B--2---:R-:W-:Y:S05]  /*bfa0*/  @!P0 BRA `(.L_x_155) ;  /* 0xfffffffc00f08947 */ /* 0x004fea000383ffff */
[----:B------:R-:W-:Y:S05]  /*bfb0*/  BRA `(.L_x_156) ;  /* 0xffffff6800cc7947 */ /* 0x000fea000383ffff */
.L_x_49:
[----:B-1----:R1:W2:Y:S02]  /*bfc0*/  SYNCS.PHASECHK.TRANS64.TRYWAIT P0, [R0+URZ+0xe0], R5 ;  /* 0x0000e005000075a7 */ /* 0x0022a400080011ff */
[----:B--2---:R-:W-:Y:S05]  /*bfd0*/  @!P0 NANOSLEEP.SYNCS 0x989680 ;  /* 0x009896800000895d */ /* 0x004fea0003900000 */
[----:B------:R-:W2:Y:S02]  /*bfe0*/  @!P0 SYNCS.PHASECHK.TRANS64 P0, [R0+URZ+0xe0], R5 ;  /* 0x0000e005000085a7 */ /* 0x000ea400080010ff */
[----:B--2---:R-:W-:Y:S05]  /*bff0*/  @!P0 BRA `(.L_x_49) ;  /* 0xfffffffc00f08947 */ /* 0x004fea000383ffff */
[----:B------:R-:W-:Y:S05]  /*c000*/  BRA `(.L_x_157) ;  /* 0xffffff6c00287947 */ /* 0x000fea000383ffff */
.L_x_50:
[----:B------:R-:W-:-:S07]  /*c010*/  MOV R0, UR4 ;  /* 0x0000000400007c02 */ /* 0x000fce0008000f00 */
.L_x_158:
[----:B-1----:R1:W2:Y:S02]  /*c020*/  SYNCS.PHASECHK.TRANS64.TRYWAIT P0, [R0+URZ+0xb0], R7 ;  /* 0x0000b007000075a7 */ /* 0x0022a400080011ff */
[----:B--2---:R-:W-:Y:S05]  /*c030*/  @!P0 NANOSLEEP.SYNCS 0x989680 ;  /* 0x009896800000895d */ /* 0x004fea0003900000 */
[----:B------:R-:W2:Y:S02]  /*c040*/  @!P0 SYNCS.PHASECHK.TRANS64 P0, [R0+URZ+0xb0], R7 ;  /* 0x0000b007000085a7 */ /* 0x000ea400080010ff */
[----:B--2---:R-:W-:Y:S05]  /*c050*/  @!P0 BRA `(.L_x_158) ;  /* 0xfffffffc00f08947 */ /* 0x004fea000383ffff */
[----:B------:R-:W-:Y:S05]  /*c060*/  BRA `(.L_x_159) ;  /* 0xffffff6c00387947 */ /* 0x000fea000383ffff */
.L_x_51:
[----:B-1----:R1:W2:Y:S02]  /*c070*/  SYNCS.PHASECHK.TRANS64.TRYWAIT P1, [R0+URZ+0xa0], R5 ;  /* 0x0000a005000075a7 */ /* 0x0022a400080211ff */
[----:B--2---:R-:W-:Y:S05]  /*c080*/  @!P1 NANOSLEEP.SYNCS 0x989680 ;  /* 0x009896800000995d */ /* 0x004fea0003900000 */
[----:B------:R-:W2:Y:S02]  /*c090*/  @!P1 SYNCS.PHASECHK.TRANS64 P1, [R0+URZ+0xa0], R5 ;  /* 0x0000a005000095a7 */ /* 0x000ea400080210ff */
[----:B--2---:R-:W-:Y:S05]  /*c0a0*/  @!P1 BRA `(.L_x_51) ;  /* 0xfffffffc00f09947 */ /* 0x004fea000383ffff */
[----:B------:R-:W-:Y:S05]  /*c0b0*/  BRA `(.L_x_160) ;  /* 0xffffff6c00687947 */ /* 0x000fea000383ffff */
.L_x_54:
[----:B------:R-:W-:-:S07]  /*c0c0*/  MOV R0, UR4 ;  /* 0x0000000400007c02 */ /* 0x000fce0008000f00 */
.L_x_161:
[----:B-1----:R1:W2:Y:S02]  /*c0d0*/  SYNCS.PHASECHK.TRANS64.TRYWAIT P0, [R0+URZ+0xb0], R3 ;  /* 0x0000b003000075a7 */ /* 0x0022a400080011ff */
[----:B--2---:R-:W-:Y:S05]  /*c0e0*/  @!P0 NANOSLEEP.SYNCS 0x989680 ;  /* 0x009896800000895d */ /* 0x004fea0003900000 */
[----:B------:R-:W2:Y:S02]  /*c0f0*/  @!P0 SYNCS.PHASECHK.TRANS64 P0, [R0+URZ+0xb0], R3 ;  /* 0x0000b003000085a7 */ /* 0x000ea400080010ff */
[----:B--2---:R-:W-:Y:S05]  /*c100*/  @!P0 BRA `(.L_x_161) ;  /* 0xfffffffc00f08947 */ /* 0x004fea000383ffff */
[----:B------:R-:W-:Y:S05]  /*c110*/  BRA `(.L_x_53) ;  /* 0xffffff6c00bc7947 */ /* 0x000fea000383ffff */
.L_x_63:
[----:B-1----:R-:W-:-:S04]  /*c120*/  MOV R5, UR5 ;  /* 0x0000000500057c02 */ /* 0x002fc80008000f00 */
[----:B------:R1:W2:Y:S03]  /*c130*/  SYNCS.PHASECHK.TRANS64.TRYWAIT P0, [R5+URZ+0x8], R6 ;  /* 0x00000806050075a7 */ /* 0x0002a600080011ff */
[----:B--2---:R-:W-:Y:S05]  /*c140*/  @!P0 NANOSLEEP.SYNCS 0x989680 ;  /* 0x009896800000895d */ /* 0x004fea0003900000 */
[----:B------:R-:W2:Y:S02]  /*c150*/  @!P0 SYNCS.PHASECHK.TRANS64 P0, [R5+URZ+0x8], R6 ;  /* 0x00000806050085a7 */ /* 0x000ea400080010ff */
[----:B--2---:R-:W-:Y:S05]  /*c160*/  @!P0 BRA `(.L_x_63) ;  /* 0xfffffffc00ec8947 */ /* 0x004fea000383ffff */
[----:B------:R-:W-:Y:S05]  /*c170*/  BRA `(.L_x_62) ;  /* 0xffffff7000707947 */ /* 0x000fea000383ffff */
.L_x_65:
[----:B------:R-:W-:Y:S01]  /*c180*/  BSSY B0, `(.L_x_162) ;  /* 0x0000006000007945 */ /* 0x000fe20003800000 */
[----:B------:R-:W-:-:S07]  /*c190*/  MOV R15, 0xffffffff ;  /* 0xffffffff000f7802 */ /* 0x000fce0000000f00 */
[----:B-1---5:R-:W-:Y:S05]  /*c1a0*/  WARPSYNC.COLLECTIVE R15, `(.L_x_163) ;  /* 0x000000000f0c7348 */ /* 0x022fea0003c00000 */
[----:B------:R-:W-:Y:S02]  /*c1b0*/  ELECT P6, UR79, PT ;  /* 0x00000000004f782f */ /* 0x000fe400038c0000 */
[----:B------:R-:W-:Y:S01]  /*c1c0*/  MOV R14, UR79 ;  /* 0x0000004f000e7c02 */ /* 0x000fe20008000f00 */
[----:B-1---5:R-:W-:Y:S10]  /*c1d0*/  ENDCOLLECTIVE ;  /* 0x000000000000791b */ /* 0x022ff40003800000 */
.L_x_163:
[----:B------:R-:W-:Y:S05]  /*c1e0*/  BSYNC B0 ;  /* 0x0000000000007941 */ /* 0x000fea0003800000 */
.L_x_162:
[----:B------:R-:W-:Y:S01]  /*c1f0*/  PLOP3.LUT P0, PT, P6, PT, PT, 0x80, 0x8 ;  /* 0x000000000008781c */ /* 0x000fe2000370f070 */
[----:B------:R-:W-:-:S12]  /*c200*/  BRA `(.L_x_164) ;  /* 0xffffff70009c7947 */ /* 0x000fd8000383ffff */
.L_x_67:
[----:B-1----:R-:W-:-:S04]  /*c210*/  MOV R3, UR5 ;  /* 0x0000000500037c02 */ /* 0x002fc80008000f00 */
[----:B------:R1:W2:Y:S03]  /*c220*/  SYNCS.PHASECHK.TRANS64.TRYWAIT P0, [R3+URZ+0x8], R4 ;  /* 0x00000804030075a7 */ /* 0x0002a600080011ff */
[----:B--2---:R-:W-:Y:S05]  /*c230*/  @!P0 NANOSLEEP.SYNCS 0x989680 ;  /* 0x009896800000895d */ /* 0x004fea0003900000 */
[----:B------:R-:W2:Y:S02]  /*c240*/  @!P0 SYNCS.PHASECHK.TRANS64 P0, [R3+URZ+0x8], R4 ;  /* 0x00000804030085a7 */ /* 0x000ea400080010ff */
[----:B--2---:R-:W-:Y:S05]  /*c250*/  @!P0 BRA `(.L_x_67) ;  /* 0xfffffffc00ec8947 */ /* 0x004fea000383ffff */
[----:B------:R-:W-:Y:S05]  /*c260*/  BRA `(.L_x_66) ;  /* 0xffffff7000a07947 */ /* 0x000fea000383ffff */
.L_x_68:
[----:B-1----:R1:W2:Y:S02]  /*c270*/  SYNCS.PHASECHK.TRANS64.TRYWAIT P0, [R0+URZ+0xa0], R5 ;  /* 0x0000a005000075a7 */ /* 0x0022a400080011ff */
[----:B--2---:R-:W-:Y:S05]  /*c280*/  @!P0 NANOSLEEP.SYNCS 0x989680 ;  /* 0x009896800000895d */ /* 0x004fea0003900000 */
[----:B------:R-:W2:Y:S02]  /*c290*/  @!P0 SYNCS.PHASECHK.TRANS64 P0, [R0+URZ+0xa0], R5 ;  /* 0x0000a005000085a7 */ /* 0x000ea400080010ff */
[----:B--2---:R-:W-:Y:S05]  /*c2a0*/  @!P0 BRA `(.L_x_68) ;  /* 0xfffffffc00f08947 */ /* 0x004fea000383ffff */
[----:B------:R-:W-:Y:S05]  /*c2b0*/  BRA `(.L_x_165) ;  /* 0xffffff74007c7947 */ /* 0x000fea000383ffff */
.L_x_70:
[----:B------:R-:W-:-:S07]  /*c2c0*/  MOV R0, UR23 ;  /* 0x0000001700007c02 */ /* 0x000fce0008000f00 */
.L_x_166:
[----:B-1----:R1:W2:Y:S02]  /*c2d0*/  SYNCS.PHASECHK.TRANS64.TRYWAIT P0, [R0+URZ+0xd0], R5 ;  /* 0x0000d005000075a7 */ /* 0x0022a400080011ff */
[----:B--2---:R-:W-:Y:S05]  /*c2e0*/  @!P0 NANOSLEEP.SYNCS 0x989680 ;  /* 0x009896800000895d */ /* 0x004fea0003900000 */
[----:B------:R-:W2:Y:S02]  /*c2f0*/  @!P0 SYNCS.PHASECHK.TRANS64 P0, [R0+URZ+0xd0], R5 ;  /* 0x0000d005000085a7 */ /* 0x000ea400080010ff */
[----:B--2---:R-:W-:Y:S05]  /*c300*/  @!P0 BRA `(.L_x_166) ;  /* 0xfffffffc00f08947 */ /* 0x004fea000383ffff */
[----:B------:R-:W-:Y:S05]  /*c310*/  BRA `(.L_x_167) ;  /* 0xffffff7400c87947 */ /* 0x000fea000383ffff */
.L_x_73:
[----:B------:R-:W-:Y:S07]  /*c320*/  MOV R0, UR5 ;  /* 0x0000000500007c02 */ /* 0x000fee0008000f00 */
.L_x_168:
[----:B-1----:R1:W2:Y:S02]  /*c330*/  SYNCS.PHASECHK.TRANS64.TRYWAIT P0, [R0+URZ], R5 ;  /* 0x00000005000075a7 */ /* 0x0022a400080011ff */
[----:B--2---:R-:W-:Y:S05]  /*c340*/  @!P0 NANOSLEEP.SYNCS 0x989680 ;  /* 0x009896800000895d */ /* 0x004fea0003900000 */
[----:B------:R-:W2:Y:S02]  /*c350*/  @!P0 SYNCS.PHASECHK.TRANS64 P0, [R0+URZ], R5 ;  /* 0x00000005000085a7 */ /* 0x000ea400080010ff */
[----:B--2---:R-:W-:Y:S05]  /*c360*/  @!P0 BRA `(.L_x_168) ;  /* 0xfffffffc00f08947 */ /* 0x004fea000383ffff */
[----:B------:R-:W-:Y:S05]  /*c370*/  BRA `(.L_x_72) ;  /* 0xffffff7400dc7947 */ /* 0x000fea000383ffff */
.L_x_77:
[----:B-1----:R-:W-:-:S07]  /*c380*/  MOV R0, UR4 ;  /* 0x0000000400007c02 */ /* 0x002fce0008000f00 */
.L_x_169:
[----:B-1----:R1:W2:Y:S02]  /*c390*/  SYNCS.PHASECHK.TRANS64.TRYWAIT P0, [R0+URZ], R3 ;  /* 0x00000003000075a7 */ /* 0x0022a400080011ff */
[----:B--2---:R-:W-:Y:S05]  /*c3a0*/  @!P0 NANOSLEEP.SYNCS 0x989680 ;  /* 0x009896800000895d */ /* 0x004fea0003900000 */
[----:B------:R-:W2:Y:S02]  /*c3b0*/  @!P0 SYNCS.PHASECHK.TRANS64 P0, [R0+URZ], R3 ;  /* 0x00000003000085a7 */ /* 0x000ea400080010ff */
[----:B--2---:R-:W-:Y:S05]  /*c3c0*/  @!P0 BRA `(.L_x_169) ;  /* 0xfffffffc00f08947 */ /* 0x004fea000383ffff */
[----:B------:R-:W-:Y:S05]  /*c3d0*/  BRA `(.L_x_170) ;  /* 0xffffff7800a87947 */ /* 0x000fea000383ffff */
.L_x_80:
[----:B------:R-:W-:-:S07]  /*c3e0*/  MOV R0, UR17 ;  /* 0x0000001100007c02 */ /* 0x000fce0008000f00 */
.L_x_171:
[----:B-1----:R1:W2:Y:S02]  /*c3f0*/  SYNCS.PHASECHK.TRANS64.TRYWAIT P1, [R0+URZ+0x100], R3 ;  /* 0x00010003000075a7 */ /* 0x0022a400080211ff */
[----:B--2---:R-:W-:Y:S05]  /*c400*/  @!P1 NANOSLEEP.SYNCS 0x989680 ;  /* 0x009896800000995d */ /* 0x004fea0003900000 */
[----:B------:R-:W2:Y:S02]  /*c410*/  @!P1 SYNCS.PHASECHK.TRANS64 P1, [R0+URZ+0x100], R3 ;  /* 0x00010003000095a7 */ /* 0x000ea400080210ff */
[----:B--2---:R-:W-:Y:S05]  /*c420*/  @!P1 BRA `(.L_x_171) ;  /* 0xfffffffc00f09947 */ /* 0x004fea000383ffff */
[----:B------:R-:W-:Y:S05]  /*c430*/  BRA `(.L_x_172) ;  /* 0xffffff7800f47947 */ /* 0x000fea000383ffff */
.L_x_85:
[----:B--2---:R2:W3:Y:S02]  /*c440*/  SYNCS.PHASECHK.TRANS64.TRYWAIT P0, [R12+URZ+0xa0], R9 ;  /* 0x0000a0090c0075a7 */ /* 0x0044e400080011ff */
[----:B---3--:R-:W-:Y:S05]  /*c450*/  @!P0 NANOSLEEP.SYNCS 0x989680 ;  /* 0x009896800000895d */ /* 0x008fea0003900000 */
[----:B------:R-:W3:Y:S02]  /*c460*/  @!P0 SYNCS.PHASECHK.TRANS64 P0, [R12+URZ+0xa0], R9 ;  /* 0x0000a0090c0085a7 */ /* 0x000ee400080010ff */
[----:B---3--:R-:W-:Y:S05]  /*c470*/  @!P0 BRA `(.L_x_85) ;  /* 0xfffffffc00f08947 */ /* 0x008fea000383ffff */
[----:B------:R-:W-:Y:S05]  /*c480*/  BRA `(.L_x_173) ;  /* 0xffffff80001c7947 */ /* 0x000fea000383ffff */
.L_x_88:
[----:B------:R-:W-:Y:S07]  /*c490*/  MOV R0, UR21 ;  /* 0x0000001500007c02 */ /* 0x000fee0008000f00 */
.L_x_174:
[----:B--2---:R2:W3:Y:S02]  /*c4a0*/  SYNCS.PHASECHK.TRANS64.TRYWAIT P2, [R0+URZ+0x98], R11 ;  /* 0x0000980b000075a7 */ /* 0x0044e400080411ff */
[----:B---3--:R-:W-:Y:S05]  /*c4b0*/  @!P2 NANOSLEEP.SYNCS 0x989680 ;  /* 0x009896800000a95d */ /* 0x008fea0003900000 */
[----:B------:R-:W3:Y:S02]  /*c4c0*/  @!P2 SYNCS.PHASECHK.TRANS64 P2, [R0+URZ+0x98], R11 ;  /* 0x0000980b0000a5a7 */ /* 0x000ee400080410ff */
[----:B---3--:R-:W-:Y:S05]  /*c4d0*/  @!P2 BRA `(.L_x_174) ;  /* 0xfffffffc00f0a947 */ /* 0x008fea000383ffff */
[----:B------:R-:W-:Y:S05]  /*c4e0*/  BRA `(.L_x_87) ;  /* 0xffffff8400847947 */ /* 0x000fea000383ffff */
.L_x_91:
[----:B--2---:R-:W-:Y:S07]  /*c4f0*/  MOV R0, UR21 ;  /* 0x0000001500007c02 */ /* 0x004fee0008000f00 */
.L_x_175:
[----:B--2---:R2:W3:Y:S02]  /*c500*/  SYNCS.PHASECHK.TRANS64.TRYWAIT P0, [R0+URZ+0x70], R9 ;  /* 0x00007009000075a7 */ /* 0x0044e400080011ff */
[----:B---3--:R-:W-:Y:S05]  /*c510*/  @!P0 NANOSLEEP.SYNCS 0x989680 ;  /* 0x009896800000895d */ /* 0x008fea0003900000 */
[----:B------:R-:W3:Y:S02]  /*c520*/  @!P0 SYNCS.PHASECHK.TRANS64 P0, [R0+URZ+0x70], R9 ;  /* 0x00007009000085a7 */ /* 0x000ee400080010ff */
[----:B---3--:R-:W-:Y:S05]  /*c530*/  @!P0 BRA `(.L_x_175) ;  /* 0xfffffffc00f08947 */ /* 0x008fea000383ffff */
[----:B------:R-:W-:Y:S05]  /*c540*/  BRA `(.L_x_176) ;  /* 0xffffff8400e07947 */ /* 0x000fea000383ffff */
.L_x_92:
[----:B------:R-:W-:Y:S07]  /*c550*/  MOV R0, UR21 ;  /* 0x0000001500007c02 */ /* 0x000fee0008000f00 */
.L_x_177:
[----:B--2---:R2:W3:Y:S02]  /*c560*/  SYNCS.PHASECHK.TRANS64.TRYWAIT P0, [R0+URZ+0x78], R9 ;  /* 0x00007809000075a7 */ /* 0x0044e400080011ff */
[----:B---3--:R-:W-:Y:S05]  /*c570*/  @!P0 NANOSLEEP.SYNCS 0x989680 ;  /* 0x009896800000895d */ /* 0x008fea0003900000 */
[----:B------:R-:W3:Y:S02]  /*c580*/  @!P0 SYNCS.PHASECHK.TRANS64 P0, [R0+URZ+0x78], R9 ;  /* 0x00007809000085a7 */ /* 0x000ee400080010ff */
[----:B---3--:R-:W-:Y:S05]  /*c590*/  @!P0 BRA `(.L_x_177) ;  /* 0xfffffffc00f08947 */ /* 0x008fea000383ffff */
[----:B------:R-:W-:Y:S05]  /*c5a0*/  BRA `(.L_x_178) ;  /* 0xffffff88001c7947 */ /* 0x000fea000383ffff */
.L_x_93:
[----:B------:R-:W-:Y:S07]  /*c5b0*/  MOV R0, UR21 ;  /* 0x0000001500007c02 */ /* 0x000fee0008000f00 */
.L_x_179:
[----:B--2---:R2:W3:Y:S02]  /*c5c0*/  SYNCS.PHASECHK.TRANS64.TRYWAIT P0, [R0+URZ+0x80], R9 ;  /* 0x00008009000075a7 */ /* 0x0044e400080011ff */
[----:B---3--:R-:W-:Y:S05]  /*c5d0*/  @!P0 NANOSLEEP.SYNCS 0x989680 ;  /* 0x009896800000895d */ /* 0x008fea0003900000 */
[----:B------:R-:W3:Y:S02]  /*c5e0*/  @!P0 SYNCS.PHASECHK.TRANS64 P0, [R0+URZ+0x80], R9 ;  /* 0x00008009000085a7 */ /* 0x000ee400080010ff */
[----:B---3--:R-:W-:Y:S05]  /*c5f0*/  @!P0 BRA `(.L_x_179) ;  /* 0xfffffffc00f08947 */ /* 0x008fea000383ffff */
[----:B------:R-:W-:Y:S05]  /*c600*/  BRA `(.L_x_180) ;  /* 0xffffff8800647947 */ /* 0x000fea000383ffff */
.L_x_94:
[----:B------:R-:W-:Y:S07]  /*c610*/  MOV R0, UR21 ;  /* 0x0000001500007c02 */ /* 0x000fee0008000f00 */
.L_x_181:
[----:B--2---:R2:W3:Y:S02]  /*c620*/  SYNCS.PHASECHK.TRANS64.TRYWAIT P0, [R0+URZ+0x88], R9 ;  /* 0x00008809000075a7 */ /* 0x0044e400080011ff */
[----:B---3--:R-:W-:Y:S05]  /*c630*/  @!P0 NANOSLEEP.SYNCS 0x989680 ;  /* 0x009896800000895d */ /* 0x008fea0003900000 */
[----:B------:R-:W3:Y:S02]  /*c640*/  @!P0 SYNCS.PHASECHK.TRANS64 P0, [R0+URZ+0x88], R9 ;  /* 0x00008809000085a7 */ /* 0x000ee400080010ff */
[----:B---3--:R-:W-:Y:S05]  /*c650*/  @!P0 BRA `(.L_x_181) ;  /* 0xfffffffc00f08947 */ /* 0x008fea000383ffff */
[----:B------:R-:W-:Y:S05]  /*c660*/  BRA `(.L_x_182) ;  /* 0xffffff8800a87947 */ /* 0x000fea000383ffff */
.L_x_96:
[----:B------:R-:W-:-:S07]  /*c670*/  MOV R0, UR21 ;  /* 0x0000001500007c02 */ /* 0x000fce0008000f00 */
.L_x_183:
[----:B---3--:R3:W4:Y:S02]  /*c680*/  SYNCS.PHASECHK.TRANS64.TRYWAIT P0, [R0+URZ+0x70], R3 ;  /* 0x00007003000075a7 */ /* 0x00872400080011ff */
[----:B----4-:R-:W-:Y:S05]  /*c690*/  @!P0 NANOSLEEP.SYNCS 0x989680 ;  /* 0x009896800000895d */ /* 0x010fea0003900000 */
[----:B------:R-:W4:Y:S02]  /*c6a0*/  @!P0 SYNCS.PHASECHK.TRANS64 P0, [R0+URZ+0x70], R3 ;  /* 0x00007003000085a7 */ /* 0x000f2400080010ff */
[----:B----4-:R-:W-:Y:S05]  /*c6b0*/  @!P0 BRA `(.L_x_183) ;  /* 0xfffffffc00f08947 */ /* 0x010fea000383ffff */
[----:B------:R-:W-:Y:S05]  /*c6c0*/  BRA `(.L_x_184) ;  /* 0xffffff8c00207947 */ /* 0x000fea000383ffff */
.L_x_97:
[----:B---3--:R-:W-:-:S07]  /*c6d0*/  MOV R0, UR21 ;  /* 0x0000001500007c02 */ /* 0x008fce0008000f00 */
.L_x_185:
[----:B---3--:R3:W4:Y:S02]  /*c6e0*/  SYNCS.PHASECHK.TRANS64.TRYWAIT P0, [R0+URZ+0x78], R3 ;  /* 0x00007803000075a7 */ /* 0x00872400080011ff */
[----:B----4-:R-:W-:Y:S05]  /*c6f0*/  @!P0 NANOSLEEP.SYNCS 0x989680 ;  /* 0x009896800000895d */ /* 0x010fea0003900000 */
[----:B------:R-:W4:Y:S02]  /*c700*/  @!P0 SYNCS.PHASECHK.TRANS64 P0, [R0+URZ+0x78], R3 ;  /* 0x00007803000085a7 */ /* 0x000f2400080010ff */
[----:B----4-:R-:W-:Y:S05]  /*c710*/  @!P0 BRA `(.L_x_185) ;  /* 0xfffffffc00f08947 */ /* 0x010fea000383ffff */
[----:B------:R-:W-:Y:S05]  /*c720*/  BRA `(.L_x_186) ;  /* 0xffffff8c00107947 */ /* 0x000fea000383ffff */
.L_x_98:
[----:B---3--:R-:W-:-:S07]  /*c730*/  MOV R0, UR21 ;  /* 0x0000001500007c02 */ /* 0x008fce0008000f00 */
.L_x_187:
[----:B---3--:R3:W4:Y:S02]  /*c740*/  SYNCS.PHASECHK.TRANS64.TRYWAIT P0, [R0+URZ+0x80], R3 ;  /* 0x00008003000075a7 */ /* 0x00872400080011ff */
[----:B----4-:R-:W-:Y:S05]  /*c750*/  @!P0 NANOSLEEP.SYNCS 0x989680 ;  /* 0x009896800000895d */ /* 0x010fea0003900000 */
[----:B------:R-:W4:Y:S02]  /*c760*/  @!P0 SYNCS.PHASECHK.TRANS64 P0, [R0+URZ+0x80], R3 ;  /* 0x00008003000085a7 */ /* 0x000f2400080010ff */
[----:B----4-:R-:W-:Y:S05]  /*c770*/  @!P0 BRA `(.L_x_187) ;  /* 0xfffffffc00f08947 */ /* 0x010fea000383ffff */
[----:B------:R-:W-:Y:S05]  /*c780*/  BRA `(.L_x_188) ;  /* 0xffffff8c00007947 */ /* 0x000fea000383ffff */
.L_x_100:
[----:B-1----:R1:W2:Y:S02]  /*c790*/  SYNCS.PHASECHK.TRANS64.TRYWAIT P0, [R3+URZ+0xa0], R0 ;  /* 0x0000a000030075a7 */ /* 0x0022a400080011ff */
[----:B--2---:R-:W-:Y:S05]  /*c7a0*/  @!P0 NANOSLEEP.SYNCS 0x989680 ;  /* 0x009896800000895d */ /* 0x004fea0003900000 */
[----:B------:R-:W2:Y:S02]  /*c7b0*/  @!P0 SYNCS.PHASECHK.TRANS64 P0, [R3+URZ+0xa0], R0 ;  /* 0x0000a000030085a7 */ /* 0x000ea400080010ff */
[----:B--2---:R-:W-:Y:S05]  /*c7c0*/  @!P0 BRA `(.L_x_100) ;  /* 0xfffffffc00f08947 */ /* 0x004fea000383ffff */
[----:B------:R-:W-:Y:S05]  /*c7d0*/  BRA `(.L_x_189) ;  /* 0xffffff8c00c87947 */ /* 0x000fea000383ffff */
.L_x_111:
[----:B-1----:R1:W2:Y:S02]  /*c7e0*/  SYNCS.PHASECHK.TRANS64.TRYWAIT P1, [R3+URZ+0x50], R0 ;  /* 0x00005000030075a7 */ /* 0x0022a400080211ff */
[----:B--2---:R-:W-:Y:S05]  /*c7f0*/  @!P1 NANOSLEEP.SYNCS 0x989680 ;  /* 0x009896800000995d */ /* 0x004fea0003900000 */
[----:B------:R-:W2:Y:S02]  /*c800*/  @!P1 SYNCS.PHASECHK.TRANS64 P1, [R3+URZ+0x50], R0 ;  /* 0x00005000030095a7 */ /* 0x000ea400080210ff */
[----:B--2---:R-:W-:Y:S05]  /*c810*/  @!P1 BRA `(.L_x_111) ;  /* 0xfffffffc00f09947 */ /* 0x004fea000383ffff */
[----:B------:R-:W-:Y:S05]  /*c820*/  BRA `(.L_x_110) ;  /* 0xffffff9c00487947 */ /* 0x000fea000383ffff */
.L_x_113:
[----:B--2---:R2:W4:Y:S02]  /*c830*/  SYNCS.PHASECHK.TRANS64.TRYWAIT P0, [R163+URZ+0xc0], R2 ;  /* 0x0000c002a30075a7 */ /* 0x00452400080011ff */
[----:B----4-:R-:W-:Y:S05]  /*c840*/  @!P0 NANOSLEEP.SYNCS 0x989680 ;  /* 0x009896800000895d */ /* 0x010fea0003900000 */
[----:B------:R-:W4:Y:S02]  /*c850*/  @!P0 SYNCS.PHASECHK.TRANS64 P0, [R163+URZ+0xc0], R2 ;  /* 0x0000c002a30085a7 */ /* 0x000f2400080010ff */
[----:B----4-:R-:W-:Y:S05]  /*c860*/  @!P0 BRA `(.L_x_113) ;  /* 0xfffffffc00f08947 */ /* 0x010fea000383ffff */
[----:B------:R-:W-:Y:S05]  /*c870*/  BRA `(.L_x_112) ;  /* 0xffffff9c00a47947 */ /* 0x000fea000383ffff */
.L_x_122:
[----:B--2---:R2:W3:Y:S02]  /*c880*/  SYNCS.PHASECHK.TRANS64.TRYWAIT P0, [R191+URZ+0x50], R0 ;  /* 0x00005000bf0075a7 */ /* 0x0044e400080011ff */
[----:B---3--:R-:W-:Y:S05]  /*c890*/  @!P0 NANOSLEEP.SYNCS 0x989680 ;  /* 0x009896800000895d */ /* 0x008fea0003900000 */
[----:B------:R-:W3:Y:S02]  /*c8a0*/  @!P0 SYNCS.PHASECHK.TRANS64 P0, [R191+URZ+0x50], R0 ;  /* 0x00005000bf0085a7 */ /* 0x000ee400080010ff */
[----:B---3--:R-:W-:Y:S05]  /*c8b0*/  @!P0 BRA `(.L_x_122) ;  /* 0xfffffffc00f08947 */ /* 0x008fea000383ffff */
[----:B------:R-:W-:Y:S05]  /*c8c0*/  BRA `(.L_x_121) ;  /* 0xffffffb000b07947 */ /* 0x000fea000383ffff */
.L_x_131:
[----:B--2---:R2:W3:Y:S02]  /*c8d0*/  SYNCS.PHASECHK.TRANS64.TRYWAIT P0, [R0+URZ+0x50], R7 ;  /* 0x00005007000075a7 */ /* 0x0044e400080011ff */
[----:B---3--:R-:W-:Y:S05]  /*c8e0*/  @!P0 NANOSLEEP.SYNCS 0x989680 ;  /* 0x009896800000895d */ /* 0x008fea0003900000 */
[----:B------:R-:W3:Y:S02]  /*c8f0*/  @!P0 SYNCS.PHASECHK.TRANS64 P0, [R0+URZ+0x50], R7 ;  /* 0x00005007000085a7 */ /* 0x000ee400080010ff */
[----:B---3--:R-:W-:Y:S05]  /*c900*/  @!P0 BRA `(.L_x_131) ;  /* 0xfffffffc00f08947 */ /* 0x008fea000383ffff */
[----:B------:R-:W-:Y:S05]  /*c910*/  BRA `(.L_x_130) ;  /* 0xffffffc800087947 */ /* 0x000fea000383ffff */
.L_x_140:
[----:B--2---:R2:W3:Y:S02]  /*c920*/  SYNCS.PHASECHK.TRANS64.TRYWAIT P0, [R0+URZ+0x50], R5 ;  /* 0x00005005000075a7 */ /* 0x0044e400080011ff */
[----:B---3--:R-:W-:Y:S05]  /*c930*/  @!P0 NANOSLEEP.SYNCS 0x989680 ;  /* 0x009896800000895d */ /* 0x008fea0003900000 */
[----:B------:R-:W3:Y:S02]  /*c940*/  @!P0 SYNCS.PHASECHK.TRANS64 P0, [R0+URZ+0x50], R5 ;  /* 0x00005005000085a7 */ /* 0x000ee400080010ff */
[----:B---3--:R-:W-:Y:S05]  /*c950*/  @!P0 BRA `(.L_x_140) ;  /* 0xfffffffc00f08947 */ /* 0x008fea000383ffff */
[----:B------:R-:W-:Y:S05]  /*c960*/  BRA `(.L_x_139) ;  /* 0xffffffdc006c7947 */ /* 0x000fea000383ffff */
        .weak           $__internal_0_$__cuda_sm10x_tcgen05_guardrail_trap_col_being_dealloced_not_returned_by_alloc
        .type           $__internal_0_$__cuda_sm10x_tcgen05_guardrail_trap_col_being_dealloced_not_returned_by_alloc,@function
        .size           $__internal_0_$__cuda_sm10x_tcgen05_guardrail_trap_col_being_dealloced_not_returned_by_alloc,($__internal_1_$__cuda_sm10x_tcgen05_guardrail_trap_phase_invalid_during_alloc - $__internal_0_$__cuda_sm10x_tcgen05_guardrail_trap_col_being_dealloced_not_returned_by_alloc)
$__internal_0_$__cuda_sm10x_tcgen05_guardrail_trap_col_being_dealloced_not_returned_by_alloc:
[----:B------:R-:W-:Y:S05]  /*c970*/  BPT.TRAP 0x1 ;  /* 0x000000040000795c */ /* 0x000fea0000300000 */
[----:B------:R-:W-:-:S04]  /*c980*/  HFMA2 R3, -RZ, RZ, 0, 0 ;  /* 0x00000000ff037431 */ /* 0x000fc800000001ff */
[----:B------:R-:W-:Y:S05]  /*c990*/  RET.REL.NODEC R2 `(_ZN7cutlass13device_kernelINS_4gemm6kernel13GemmUniversalIN4cute5tupleIJiiiiEEENS1_10collective13CollectiveMmaINS1_35MainloopSm100TmaUmmaWarpSpecializedILi5ELi2ELi2ENS5_IJNS4_1CILi2EEESB_NSA_ILi1EEEEEEEENS5_IJNSA_ILi256EEESF_NSA_ILi64EEEEEENS_12float_e5m2_tENS5_IJlSC_lEEESI_SJ_NS4_8TiledMMAINS4_8MMA_AtomIJNS4_10MMA_TraitsINS4_25SM100_MMA_F8F6F4_2x1SM_SSEJSI_SI_fSF_SF_NS4_17integral_constantINS4_4UMMA5MajorELSQ_0EEESR_NSO_INSP_7ScaleInELSS_0EEEST_EEEEEENS4_6LayoutINS5_IJSC_SC_SC_EEENS5_IJNSA_ILi0EEESY_SY_EEEEENS5_IJNS4_10UnderscoreES11_S11_EEEEENS4_28SM100_TMA_2SM_LOAD_MULTICASTENS4_14ComposedLayoutINS4_7SwizzleILi2ELi4ELi3EEENS4_18smem_ptr_flag_bitsILi8EEENSW_INS5_IJNSA_ILi8EEESG_EEENS5_IJSG_SC_EEEEEEEvNS4_8identityENS4_18SM100_TMA_2SM_LOADES1E_vS1F_EENS_8epilogue10collective18CollectiveEpilogueINS1I_23Sm100TmaWarpSpecializedILi4ELi2ELi64ELb0ELb0EEEJNS5_IJNSA_ILi128EEESF_SG_EEENS5_IJNSW_IS1N_SC_EENSW_ISG_SC_EEEEESI_SJ_SI_SJ_NS1I_6fusion15FusionCallbacksIS1M_NS1S_17LinearCombinationISI_fSI_fLNS_15FloatRoundStyleE2EEES1O_S1R_JEEENS4_5SM1004TMEM4LOAD26SM100_TMEM_LOAD_32dp32b64xENS4_13SM90_TMA_LOADES1E_NS4_39AutoVectorizingCopyWithAssumedAlignmentILi128EEENS4_14SM90_TMA_STOREES1E_S24_S24_EEEvvEEEEvNT_6ParamsE) ;  /* 0xffffff3402987950 */ /* 0x000fea0003c3ffff */
        .weak           $__internal_1_$__cuda_sm10x_tcgen05_guardrail_trap_phase_invalid_during_alloc
        .type           $__internal_1_$__cuda_sm10x_tcgen05_guardrail_trap_phase_invalid_during_alloc,@function
        .size           $__internal_1_$__cuda_sm10x_tcgen05_guardrail_trap_phase_invalid_during_alloc,($__internal_2_$__cuda_sm10x_tcgen05_guardrail_trap_unallocated_columns_being_dealloced - $__internal_1_$__cuda_sm10x_tcgen05_guardrail_trap_phase_invalid_during_alloc)
$__internal_1_$__cuda_sm10x_tcgen05_guardrail_trap_phase_invalid_during_alloc:
[----:B------:R-:W-:Y:S05]  /*c9a0*/  BPT.TRAP 0x1 ;  /* 0x000000040000795c */ /* 0x000fea0000300000 */
[----:B------:R-:W-:-:S04]  /*c9b0*/  MOV R5, 0x0 ;  /* 0x0000000000057802 */ /* 0x000fc80000000f00 */
[----:B------:R-:W-:Y:S05]  /*c9c0*/  RET.REL.NODEC R4 `(_ZN7cutlass13device_kernelINS_4gemm6kernel13GemmUniversalIN4cute5tupleIJiiiiEEENS1_10collective13CollectiveMmaINS1_35MainloopSm100TmaUmmaWarpSpecializedILi5ELi2ELi2ENS5_IJNS4_1CILi2EEESB_NSA_ILi1EEEEEEEENS5_IJNSA_ILi256EEESF_NSA_ILi64EEEEEENS_12float_e5m2_tENS5_IJlSC_lEEESI_SJ_NS4_8TiledMMAINS4_8MMA_AtomIJNS4_10MMA_TraitsINS4_25SM100_MMA_F8F6F4_2x1SM_SSEJSI_SI_fSF_SF_NS4_17integral_constantINS4_4UMMA5MajorELSQ_0EEESR_NSO_INSP_7ScaleInELSS_0EEEST_EEEEEENS4_6LayoutINS5_IJSC_SC_SC_EEENS5_IJNSA_ILi0EEESY_SY_EEEEENS5_IJNS4_10UnderscoreES11_S11_EEEEENS4_28SM100_TMA_2SM_LOAD_MULTICASTENS4_14ComposedLayoutINS4_7SwizzleILi2ELi4ELi3EEENS4_18smem_ptr_flag_bitsILi8EEENSW_INS5_IJNSA_ILi8EEESG_EEENS5_IJSG_SC_EEEEEEEvNS4_8identityENS4_18SM100_TMA_2SM_LOADES1E_vS1F_EENS_8epilogue10collective18CollectiveEpilogueINS1I_23Sm100TmaWarpSpecializedILi4ELi2ELi64ELb0ELb0EEEJNS5_IJNSA_ILi128EEESF_SG_EEENS5_IJNSW_IS1N_SC_EENSW_ISG_SC_EEEEESI_SJ_SI_SJ_NS1I_6fusion15FusionCallbacksIS1M_NS1S_17LinearCombinationISI_fSI_fLNS_15FloatRoundStyleE2EEES1O_S1R_JEEENS4_5SM1004TMEM4LOAD26SM100_TMEM_LOAD_32dp32b64xENS4_13SM90_TMA_LOADES1E_NS4_39AutoVectorizingCopyWithAssumedAlignmentILi128EEENS4_14SM90_TMA_STOREES1E_S24_S24_EEEvvEEEEvNT_6ParamsE) ;  /* 0xffffff34048c7950 */ /* 0x000fea0003c3ffff */
        .weak           $__internal_2_$__cuda_sm10x_tcgen05_guardrail_trap_unallocated_columns_being_dealloced
        .type           $__internal_2_$__cuda_sm10x_tcgen05_guardrail_trap_unallocated_columns_being_dealloced,@function
        .size           $__internal_2_$__cuda_sm10x_tcgen05_guardrail_trap_unallocated_columns_being_dealloced,(.L_x_191 - $__internal_2_$__cuda_sm10x_tcgen05_guardrail_trap_unallocated_columns_being_dealloced)
$__internal_2_$__cuda_sm10x_tcgen05_guardrail_trap_unallocated_columns_being_dealloced:
[----:B------:R-:W-:Y:S05]  /*c9d0*/  BPT.TRAP 0x1 ;  /* 0x000000040000795c */ /* 0x000fea0000300000 */
[----:B------:R-:W-:-:S04]  /*c9e0*/  HFMA2 R3, -RZ, RZ, 0, 0 ;  /* 0x00000000ff037431 */ /* 0x000fc800000001ff */
[----:B------:R-:W-:Y:S05]  /*c9f0*/  RET.REL.NODEC R2 `(_ZN7cutlass13device_kernelINS_4gemm6kernel13GemmUniversalIN4cute5tupleIJiiiiEEENS1_10collective13CollectiveMmaINS1_35MainloopSm100TmaUmmaWarpSpecializedILi5ELi2ELi2ENS5_IJNS4_1CILi2EEESB_NSA_ILi1EEEEEEEENS5_IJNSA_ILi256EEESF_NSA_ILi64EEEEEENS_12float_e5m2_tENS5_IJlSC_lEEESI_SJ_NS4_8TiledMMAINS4_8MMA_AtomIJNS4_10MMA_TraitsINS4_25SM100_MMA_F8F6F4_2x1SM_SSEJSI_SI_fSF_SF_NS4_17integral_constantINS4_4UMMA5MajorELSQ_0EEESR_NSO_INSP_7ScaleInELSS_0EEEST_EEEEEENS4_6LayoutINS5_IJSC_SC_SC_EEENS5_IJNSA_ILi0EEESY_SY_EEEEENS5_IJNS4_10UnderscoreES11_S11_EEEEENS4_28SM100_TMA_2SM_LOAD_MULTICASTENS4_14ComposedLayoutINS4_7SwizzleILi2ELi4ELi3EEENS4_18smem_ptr_flag_bitsILi8EEENSW_INS5_IJNSA_ILi8EEESG_EEENS5_IJSG_SC_EEEEEEEvNS4_8identityENS4_18SM100_TMA_2SM_LOADES1E_vS1F_EENS_8epilogue10collective18CollectiveEpilogueINS1I_23Sm100TmaWarpSpecializedILi4ELi2ELi64ELb0ELb0EEEJNS5_IJNSA_ILi128EEESF_SG_EEENS5_IJNSW_IS1N_SC_EENSW_ISG_SC_EEEEESI_SJ_SI_SJ_NS1I_6fusion15FusionCallbacksIS1M_NS1S_17LinearCombinationISI_fSI_fLNS_15FloatRoundStyleE2EEES1O_S1R_JEEENS4_5SM1004TMEM4LOAD26SM100_TMEM_LOAD_32dp32b64xENS4_13SM90_TMA_LOADES1E_NS4_39AutoVectorizingCopyWithAssumedAlignmentILi128EEENS4_14SM90_TMA_STOREES1E_S24_S24_EEEvvEEEEvNT_6ParamsE) ;  /* 0xffffff3402807950 */ /* 0x000fea0003c3ffff */
.L_x_190:
[----:B------:R-:W-:-:S00]  /*ca00*/  BRA `(.L_x_190) ;  /* 0xfffffffc00fc7947 */ /* 0x000fc0000383ffff */
[----:B------:R-:W-:-:S00]  /*ca10*/  NOP ;  /* 0x0000000000007918 */ /* 0x000fc00000000000 */
        /* <DEDUP_REMOVED lines=14> */
.L_x_191:


//--------------------- .nv.global.init           --------------------------
	.section	.nv.global.init,"aw",@progbits
.nv.global.init:
	.type		$str$27,@object
	.size		$str$27,($str$28 - $str$27)
$str$27:
        /*0000*/ 	.byte	0x28, 0x61, 0x64, 0x64, 0x72, 0x65, 0x73, 0x73, 0x20, 0x26, 0x20, 0x6d, 0x61, 0x73, 0x6b, 0x29
        /*0010*/ 	.byte	0x20, 0x3d, 0x3d, 0x20, 0x30, 0x00
	.type		$str$28,@object
	.size		$str$28,($str$26 - $str$28)
$str$28:
        /*0016*/ 	.byte	0x2f, 0x74, 0x6d, 0x70, 0x2f, 0x63, 0x75, 0x74, 0x6c, 0x61, 0x73, 0x73, 0x5f, 0x73, 0x77, 0x65
        /*0026*/ 	.byte	0x65, 0x70, 0x5f, 0x73, 0x72, 0x63, 0x2f, 0x69, 0x6e, 0x63, 0x6c, 0x75, 0x64, 0x65, 0x2f, 0x63
        /*0036*/ 	.byte	0x75, 0x74, 0x65, 0x2f, 0x70, 0x6f, 0x69, 0x6e, 0x74, 0x65, 0x72, 0x5f, 0x66, 0x6c, 0x61, 0x67
        /*0046*/ 	.byte	0x67, 0x65, 0x64, 0x2e, 0x68, 0x70, 0x70, 0x00
	.type		$str$26,@object
	.size		$str$26,($str$25 - $str$26)
$str$26:
        /*004e*/ 	.byte	0x2f, 0x74, 0x6d, 0x70, 0x2f, 0x63, 0x75, 0x74, 0x6c, 0x61, 0x73, 0x73, 0x5f, 0x73, 0x77, 0x65
        /*005e*/ 	.byte	0x65, 0x70, 0x5f, 0x73, 0x72, 0x63, 0x2f, 0x69, 0x6e, 0x63, 0x6c, 0x75, 0x64, 0x65, 0x2f, 0x63
        /*006e*/ 	.byte	0x75, 0x74, 0x65, 0x2f, 0x61, 0x74, 0x6f, 0x6d, 0x2f, 0x63, 0x6f, 0x70, 0x79, 0x5f, 0x74, 0x72
        /*007e*/ 	.byte	0x61, 0x69, 0x74, 0x73, 0x5f, 0x73, 0x6d, 0x31, 0x30, 0x30, 0x2e, 0x68, 0x70, 0x70, 0x00
	.type		$str$25,@object
	.size		$str$25,(__unnamed_1 - $str$25)
$str$25:
        /*008d*/ 	.byte	0x28, 0x28, 0x75, 0x69, 0x6e, 0x74, 0x33, 0x32, 0x5f, 0x74, 0x28, 0x74, 0x68, 0x72, 0x65, 0x61
        /*009d*/ 	.byte	0x64, 0x49, 0x64, 0x78, 0x2e, 0x78, 0x29, 0x20, 0x2f, 0x20, 0x33, 0x32, 0x29, 0x20, 0x25, 0x20
        /*00ad*/ 	.byte	0x34, 0x29, 0x20, 0x3d, 0x3d, 0x20, 0x28, 0x28, 0x28, 0x74, 0x6d, 0x65, 0x6d, 0x5f, 0x61, 0x64
        /*00bd*/ 	.byte	0x64, 0x72, 0x20, 0x3e, 0x3e, 0x20, 0x31, 0x36, 0x29, 0x20, 0x2f, 0x20, 0x33, 0x32, 0x29, 0x20
        /*00cd*/ 	.byte	0x25, 0x20, 0x34, 0x29, 0x00
	.type		__unnamed_1,@object
	.size		__unnamed_1,(__unnamed_2 - __unnamed_1)
__unnamed_1:
        /*00d2*/ 	.byte	0x61, 0x75, 0x74, 0x6f, 0x20, 0x63, 0x75, 0x74, 0x65, 0x3a, 0x3a, 0x61, 0x73, 0x5f, 0x70, 0x6f
        /* <DEDUP_REMOVED lines=24> */
        /*0262*/ 	.byte	0x43, 0x3c, 0x38, 0x31, 0x39, 0x32, 0x3e, 0x3e, 0x3e, 0x3e, 0x5d, 0x00
	.type		__unnamed_2,@object
	.size		__unnamed_2,(__unnamed_3 - __unnamed_2)
__unnamed_2:
        /* <DEDUP_REMOVED lines=26> */
	.type		__unnamed_3,@object
	.size		__unnamed_3,(.L_3 - __unnamed_3)
__unnamed_3:
        /* <DEDUP_REMOVED lines=42> */
        /*06aa*/ 	.byte	0x3e, 0x3e, 0x3e, 0x3e, 0x5d, 0x00
.L_3:


//--------------------- .nv.shared._ZN7cutlass13device_kernelINS_4gemm6kernel13GemmUniversalIN4cute5tupleIJiiiiEEENS1_10collective13CollectiveMmaINS1_35MainloopSm100TmaUmmaWarpSpecializedILi5ELi2ELi2ENS5_IJNS4_1CILi2EEESB_NSA_ILi1EEEEEEEENS5_IJNSA_ILi256EEESF_NSA_ILi64EEEEEENS_12float_e5m2_tENS5_IJlSC_lEEESI_SJ_NS4_8TiledMMAINS4_8MMA_AtomIJNS4_10MMA_TraitsINS4_25SM100_MMA_F8F6F4_2x1SM_SSEJSI_SI_fSF_SF_NS4_17integral_constantINS4_4UMMA5MajorELSQ_0EEESR_NSO_INSP_7ScaleInELSS_0EEEST_EEEEEENS4_6LayoutINS5_IJSC_SC_SC_EEENS5_IJNSA_ILi0EEESY_SY_EEEEENS5_IJNS4_10UnderscoreES11_S11_EEEEENS4_28SM100_TMA_2SM_LOAD_MULTICASTENS4_14ComposedLayoutINS4_7SwizzleILi2ELi4ELi3EEENS4_18smem_ptr_flag_bitsILi8EEENSW_INS5_IJNSA_ILi8EEESG_EEENS5_IJSG_SC_EEEEEEEvNS4_8identityENS4_18SM100_TMA_2SM_LOADES1E_vS1F_EENS_8epilogue10collective18CollectiveEpilogueINS1I_23Sm100TmaWarpSpecializedILi4ELi2ELi64ELb0ELb0EEEJNS5_IJNSA_ILi128EEESF_SG_EEENS5_IJNSW_IS1N_SC_EENSW_ISG_SC_EEEEESI_SJ_SI_SJ_NS1I_6fusion15FusionCallbacksIS1M_NS1S_17LinearCombinationISI_fSI_fLNS_15FloatRoundStyleE2EEES1O_S1R_JEEENS4_5SM1004TMEM4LOAD26SM100_TMEM_LOAD_32dp32b64xENS4_13SM90_TMA_LOADES1E_NS4_39AutoVectorizingCopyWithAssumedAlignmentILi128EEENS4_14SM90_TMA_STOREES1E_S24_S24_EEEvvEEEEvNT_6ParamsE --------------------------
	.section	.nv.shared._ZN7cutlass13device_kernelINS_4gemm6kernel13GemmUniversalIN4cute5tupleIJiiiiEEENS1_10collective13CollectiveMmaINS1_35MainloopSm100TmaUmmaWarpSpecializedILi5ELi2ELi2ENS5_IJNS4_1CILi2EEESB_NSA_ILi1EEEEEEEENS5_IJNSA_ILi256EEESF_NSA_ILi64EEEEEENS_12float_e5m2_tENS5_IJlSC_lEEESI_SJ_NS4_8TiledMMAINS4_8MMA_AtomIJNS4_10MMA_TraitsINS4_25SM100_MMA_F8F6F4_2x1SM_SSEJSI_SI_fSF_SF_NS4_17integral_constantINS4_4UMMA5MajorELSQ_0EEESR_NSO_INSP_7ScaleInELSS_0EEEST_EEEEEENS4_6LayoutINS5_IJSC_SC_SC_EEENS5_IJNSA_ILi0EEESY_SY_EEEEENS5_IJNS4_10UnderscoreES11_S11_EEEEENS4_28SM100_TMA_2SM_LOAD_MULTICASTENS4_14ComposedLayoutINS4_7SwizzleILi2ELi4ELi3EEENS4_18smem_ptr_flag_bitsILi8EEENSW_INS5_IJNSA_ILi8EEESG_EEENS5_IJSG_SC_EEEEEEEvNS4_8identityENS4_18SM100_TMA_2SM_LOADES1E_vS1F_EENS_8epilogue10collective18CollectiveEpilogueINS1I_23Sm100TmaWarpSpecializedILi4ELi2ELi64ELb0ELb0EEEJNS5_IJNSA_ILi128EEESF_SG_EEENS5_IJNSW_IS1N_SC_EENSW_ISG_SC_EEEEESI_SJ_SI_SJ_NS1I_6fusion15FusionCallbacksIS1M_NS1S_17LinearCombinationISI_fSI_fLNS_15FloatRoundStyleE2EEES1O_S1R_JEEENS4_5SM1004TMEM4LOAD26SM100_TMEM_LOAD_32dp32b64xENS4_13SM90_TMA_LOADES1E_NS4_39AutoVectorizingCopyWithAssumedAlignmentILi128EEENS4_14SM90_TMA_STOREES1E_S24_S24_EEEvvEEEEvNT_6ParamsE,"aw",@nobits
	.sectionflags	@""
	.align	16
	.zero		1024


//--------------------- .nv.shared.reserved.0     --------------------------
	.section	.nv.shared.reserved.0,"aw",@nobits
	.weak		__nv_reservedSMEM_offset_0_alias
	.size		__nv_reservedSMEM_offset_0_alias, 0, 64
	.other		__nv_reservedSMEM_offset_0_alias,@"STO_CUDA_RESERVED_SHARED STV_DEFAULT"
__nv_reservedSMEM_offset_0_alias:
	.zero		0
.nv.shared.reserved.0:
	.zero		64
	.weak		__nv_reservedSMEM_tcgen05_partition
	.type		__nv_reservedSMEM_tcgen05_partition,@object
	.size		__nv_reservedSMEM_tcgen05_partition,(.L_0 - __nv_reservedSMEM_tcgen05_partition)
__nv_reservedSMEM_tcgen05_partition:
	.zero		32
.L_0:


//--------------------- .nv.global                --------------------------
	.section	.nv.global,"aw",@nobits
.nv.global:
	.type		_ZN40_INTERNAL_fdcf2e8e_4_k_cu_5abfa3fb_103304cute1_E,@object
	.size		_ZN40_INTERNAL_fdcf2e8e_4_k_cu_5abfa3fb_103304cute1_E,(_ZN40_INTERNAL_fdcf2e8e_4_k_cu_5abfa3fb_103304cuda3std3__45__cpo6cbeginE - _ZN40_INTERNAL_fdcf2e8e_4_k_cu_5abfa3fb_103304cute1_E)
_ZN40_INTERNAL_fdcf2e8e_4_k_cu_5abfa3fb_103304cute1_E:
	.zero		1
	.type		_ZN40_INTERNAL_fdcf2e8e_4_k_cu_5abfa3fb_103304cuda3std3__45__cpo6cbeginE,@object
	.size		_ZN40_INTERNAL_fdcf2e8e_4_k_cu_5abfa3fb_103304cuda3std3__45__cpo6cbeginE,(_ZN40_INTERNAL_fdcf2e8e_4_k_cu_5abfa3fb_103304cuda3std3__48in_placeE - _ZN40_INTERNAL_fdcf2e8e_4_k_cu_5abfa3fb_103304cuda3std3__45__cpo6cbeginE)
_ZN40_INTERNAL_fdcf2e8e_4_k_cu_5abfa3fb_103304cuda3std3__45__cpo6cbeginE:
	.zero		1
	.type		_ZN40_INTERNAL_fdcf2e8e_4_k_cu_5abfa3fb_103304cuda3std3__48in_placeE,@object
	.size		_ZN40_INTERNAL_fdcf2e8e_4_k_cu_5abfa3fb_103304cuda3std3__48in_placeE,(_ZN40_INTERNAL_fdcf2e8e_4_k_cu_5abfa3fb_103304cuda3std6ranges3__45__cpo9iter_moveE - _ZN40_INTERNAL_fdcf2e8e_4_k_cu_5abfa3fb_103304cuda3std3__48in_placeE)
_ZN40_INTERNAL_fdcf2e8e_4_k_cu_5abfa3fb_103304cuda3std3__48in_placeE:
	.zero		1
	.type		_ZN40_INTERNAL_fdcf2e8e_4_k_cu_5abfa3fb_103304cuda3std6ranges3__45__cpo9iter_moveE,@object
	.size		_ZN40_INTERNAL_fdcf2e8e_4_k_cu_5abfa3fb_103304cuda3std6ranges3__45__cpo9iter_moveE,(_ZN40_INTERNAL_fdcf2e8e_4_k_cu_5abfa3fb_103304cuda3std3__45__cpo5beginE - _ZN40_INTERNAL_fdcf2e8e_4_k_cu_5abfa3fb_103304cuda3std6ranges3__45__cpo9iter_moveE)
_ZN40_INTERNAL_fdcf2e8e_4_k_cu_5abfa3fb_103304cuda3std6ranges3__45__cpo9iter_moveE:
	.zero		1
	.type		_ZN40_INTERNAL_fdcf2e8e_4_k_cu_5abfa3fb_103304cuda3std3__45__cpo5beginE,@object
	.size		_ZN40_INTERNAL_fdcf2e8e_4_k_cu_5abfa3fb_103304cuda3std3__45__cpo5beginE,(_ZN40_INTERNAL_fdcf2e8e_4_k_cu_5abfa3fb_103304cuda3std3__442_GLOBAL__N__fdcf2e8e_4_k_cu_5abfa3fb_103306ignoreE - _ZN40_INTERNAL_fdcf2e8e_4_k_cu_5abfa3fb_103304cuda3std3__45__cpo5beginE)
_ZN40_INTERNAL_fdcf2e8e_4_k_cu_5abfa3fb_103304cuda3std3__45__cpo5beginE:
	.zero		1
	.type		_ZN40_INTERNAL_fdcf2e8e_4_k_cu_5abfa3fb_103304cuda3std3__442_GLOBAL__N__fdcf2e8e_4_k_cu_5abfa3fb_103306ignoreE,@object
	.size		_ZN40_INTERNAL_fdcf2e8e_4_k_cu_5abfa3fb_103304cuda3std3__442_GLOBAL__N__fdcf2e8e_4_k_cu_5abfa3fb_103306ignoreE,(_ZN40_INTERNAL_fdcf2e8e_4_k_cu_5abfa3fb_103304cute7productE - _ZN40_INTERNAL_fdcf2e8e_4_k_cu_5abfa3fb_103304cuda3std3__442_GLOBAL__N__fdcf2e8e_4_k_cu_5abfa3fb_103306ignoreE)
_ZN40_INTERNAL_fdcf2e8e_4_k_cu_5abfa3fb_103304cuda3std3__442_GLOBAL__N__fdcf2e8e_4_k_cu_5abfa3fb_103306ignoreE:
	.zero		1
	.type		_ZN40_INTERNAL_fdcf2e8e_4_k_cu_5abfa3fb_103304cute7productE,@object
	.size		_ZN40_INTERNAL_fdcf2e8e_4_k_cu_5abfa3fb_103304cute7productE,(_ZN40_INTERNAL_fdcf2e8e_4_k_cu_5abfa3fb_103304cuda3std3__45__cpo3endE - _ZN40_INTERNAL_fdcf2e8e_4_k_cu_5abfa3fb_103304cute7productE)
_ZN40_INTERNAL_fdcf2e8e_4_k_cu_5abfa3fb_103304cute7productE:
	.zero		1
	.type		_ZN40_INTERNAL_fdcf2e8e_4_k_cu_5abfa3fb_103304cuda3std3__45__cpo3endE,@object
	.size		_ZN40_INTERNAL_fdcf2e8e_4_k_cu_5abfa3fb_103304cuda3std3__45__cpo3endE,(_ZN40_INTERNAL_fdcf2e8e_4_k_cu_5abfa3fb_103304cuda3std3__419piecewise_constructE - _ZN40_INTERNAL_fdcf2e8e_4_k_cu_5abfa3fb_103304cuda3std3__45__cpo3endE)
_ZN40_INTERNAL_fdcf2e8e_4_k_cu_5abfa3fb_103304cuda3std3__45__cpo3endE:
	.zero		1
	.type		_ZN40_INTERNAL_fdcf2e8e_4_k_cu_5abfa3fb_103304cuda3std3__419piecewise_constructE,@object
	.size		_ZN40_INTERNAL_fdcf2e8e_4_k_cu_5abfa3fb_103304cuda3std3__419piecewise_constructE,(_ZN40_INTERNAL_fdcf2e8e_4_k_cu_5abfa3fb_103304cuda3std3__45__cpo4cendE - _ZN40_INTERNAL_fdcf2e8e_4_k_cu_5abfa3fb_103304cuda3std3__419piecewise_constructE)
_ZN40_INTERNAL_fdcf2e8e_4_k_cu_5abfa3fb_103304cuda3std3__419piecewise_constructE:
	.zero		1
	.type		_ZN40_INTERNAL_fdcf2e8e_4_k_cu_5abfa3fb_103304cuda3std3__45__cpo4cendE,@object
	.size		_ZN40_INTERNAL_fdcf2e8e_4_k_cu_5abfa3fb_103304cuda3std3__45__cpo4cendE,(_ZN40_INTERNAL_fdcf2e8e_4_k_cu_5abfa3fb_103304cuda3std6ranges3__45__cpo4swapE - _ZN40_INTERNAL_fdcf2e8e_4_k_cu_5abfa3fb_103304cuda3std3__45__cpo4cendE)
_ZN40_INTERNAL_fdcf2e8e_4_k_cu_5abfa3fb_103304cuda3std3__45__cpo4cendE:
	.zero		1
	.type		_ZN40_INTERNAL_fdcf2e8e_4_k_cu_5abfa3fb_103304cuda3std6ranges3__45__cpo4swapE,@object
	.size		_ZN40_INTERNAL_fdcf2e8e_4_k_cu_5abfa3fb_103304cuda3std6ranges3__45__cpo4swapE,(.L_11 - _ZN40_INTERNAL_fdcf2e8e_4_k_cu_5abfa3fb_103304cuda3std6ranges3__45__cpo4swapE)
_ZN40_INTERNAL_fdcf2e8e_4_k_cu_5abfa3fb_103304cuda3std6ranges3__45__cpo4swapE:
	.zero		1
.L_11:


//--------------------- .nv.constant0._ZN7cutlass13device_kernelINS_4gemm6kernel13GemmUniversalIN4cute5tupleIJiiiiEEENS1_10collective13CollectiveMmaINS1_35MainloopSm100TmaUmmaWarpSpecializedILi5ELi2ELi2ENS5_IJNS4_1CILi2EEESB_NSA_ILi1EEEEEEEENS5_IJNSA_ILi256EEESF_NSA_ILi64EEEEEENS_12float_e5m2_tENS5_IJlSC_lEEESI_SJ_NS4_8TiledMMAINS4_8MMA_AtomIJNS4_10MMA_TraitsINS4_25SM100_MMA_F8F6F4_2x1SM_SSEJSI_SI_fSF_SF_NS4_17integral_constantINS4_4UMMA5MajorELSQ_0EEESR_NSO_INSP_7ScaleInELSS_0EEEST_EEEEEENS4_6LayoutINS5_IJSC_SC_SC_EEENS5_IJNSA_ILi0EEESY_SY_EEEEENS5_IJNS4_10UnderscoreES11_S11_EEEEENS4_28SM100_TMA_2SM_LOAD_MULTICASTENS4_14ComposedLayoutINS4_7SwizzleILi2ELi4ELi3EEENS4_18smem_ptr_flag_bitsILi8EEENSW_INS5_IJNSA_ILi8EEESG_EEENS5_IJSG_SC_EEEEEEEvNS4_8identityENS4_18SM100_TMA_2SM_LOADES1E_vS1F_EENS_8epilogue10collective18CollectiveEpilogueINS1I_23Sm100TmaWarpSpecializedILi4ELi2ELi64ELb0ELb0EEEJNS5_IJNSA_ILi128EEESF_SG_EEENS5_IJNSW_IS1N_SC_EENSW_ISG_SC_EEEEESI_SJ_SI_SJ_NS1I_6fusion15FusionCallbacksIS1M_NS1S_17LinearCombinationISI_fSI_fLNS_15FloatRoundStyleE2EEES1O_S1R_JEEENS4_5SM1004TMEM4LOAD26SM100_TMEM_LOAD_32dp32b64xENS4_13SM90_TMA_LOADES1E_NS4_39AutoVectorizingCopyWithAssumedAlignmentILi128EEENS4_14SM90_TMA_STOREES1E_S24_S24_EEEvvEEEEvNT_6ParamsE --------------------------
	.section	.nv.constant0._ZN7cutlass13device_kernelINS_4gemm6kernel13GemmUniversalIN4cute5tupleIJiiiiEEENS1_10collective13CollectiveMmaINS1_35MainloopSm100TmaUmmaWarpSpecializedILi5ELi2ELi2ENS5_IJNS4_1CILi2EEESB_NSA_ILi1EEEEEEEENS5_IJNSA_ILi256EEESF_NSA_ILi64EEEEEENS_12float_e5m2_tENS5_IJlSC_lEEESI_SJ_NS4_8TiledMMAINS4_8MMA_AtomIJNS4_10MMA_TraitsINS4_25SM100_MMA_F8F6F4_2x1SM_SSEJSI_SI_fSF_SF_NS4_17integral_constantINS4_4UMMA5MajorELSQ_0EEESR_NSO_INSP_7ScaleInELSS_0EEEST_EEEEEENS4_6LayoutINS5_IJSC_SC_SC_EEENS5_IJNSA_ILi0EEESY_SY_EEEEENS5_IJNS4_10UnderscoreES11_S11_EEEEENS4_28SM100_TMA_2SM_LOAD_MULTICASTENS4_14ComposedLayoutINS4_7SwizzleILi2ELi4ELi3EEENS4_18smem_ptr_flag_bitsILi8EEENSW_INS5_IJNSA_ILi8EEESG_EEENS5_IJSG_SC_EEEEEEEvNS4_8identityENS4_18SM100_TMA_2SM_LOADES1E_vS1F_EENS_8epilogue10collective18CollectiveEpilogueINS1I_23Sm100TmaWarpSpecializedILi4ELi2ELi64ELb0ELb0EEEJNS5_IJNSA_ILi128EEESF_SG_EEENS5_IJNSW_IS1N_SC_EENSW_ISG_SC_EEEEESI_SJ_SI_SJ_NS1I_6fusion15FusionCallbacksIS1M_NS1S_17LinearCombinationISI_fSI_fLNS_15FloatRoundStyleE2EEES1O_S1R_JEEENS4_5SM1004TMEM4LOAD26SM100_TMEM_LOAD_32dp32b64xENS4_13SM90_TMA_LOADES1E_NS4_39AutoVectorizingCopyWithAssumedAlignmentILi128EEENS4_14SM90_TMA_STOREES1E_S24_S24_EEEvvEEEEvNT_6ParamsE,"a",@progbits
	.sectionflags	@""
	.align	4
.nv.constant0._ZN7cutlass13device_kernelINS_4gemm6kernel13GemmUniversalIN4cute5tupleIJiiiiEEENS1_10collective13CollectiveMmaINS1_35MainloopSm100TmaUmmaWarpSpecializedILi5ELi2ELi2ENS5_IJNS4_1CILi2EEESB_NSA_ILi1EEEEEEEENS5_IJNSA_ILi256EEESF_NSA_ILi64EEEEEENS_12float_e5m2_tENS5_IJlSC_lEEESI_SJ_NS4_8TiledMMAINS4_8MMA_AtomIJNS4_10MMA_TraitsINS4_25SM100_MMA_F8F6F4_2x1SM_SSEJSI_SI_fSF_SF_NS4_17integral_constantINS4_4UMMA5MajorELSQ_0EEESR_NSO_INSP_7ScaleInELSS_0EEEST_EEEEEENS4_6LayoutINS5_IJSC_SC_SC_EEENS5_IJNSA_ILi0EEESY_SY_EEEEENS5_IJNS4_10UnderscoreES11_S11_EEEEENS4_28SM100_TMA_2SM_LOAD_MULTICASTENS4_14ComposedLayoutINS4_7SwizzleILi2ELi4ELi3EEENS4_18smem_ptr_flag_bitsILi8EEENSW_INS5_IJNSA_ILi8EEESG_EEENS5_IJSG_SC_EEEEEEEvNS4_8identityENS4_18SM100_TMA_2SM_LOADES1E_vS1F_EENS_8epilogue10collective18CollectiveEpilogueINS1I_23Sm100TmaWarpSpecializedILi4ELi2ELi64ELb0ELb0EEEJNS5_IJNSA_ILi128EEESF_SG_EEENS5_IJNSW_IS1N_SC_EENSW_ISG_SC_EEEEESI_SJ_SI_SJ_NS1I_6fusion15FusionCallbacksIS1M_NS1S_17LinearCombinationISI_fSI_fLNS_15FloatRoundStyleE2EEES1O_S1R_JEEENS4_5SM1004TMEM4LOAD26SM100_TMEM_LOAD_32dp32b64xENS4_13SM90_TMA_LOADES1E_NS4_39AutoVectorizingCopyWithAssumedAlignmentILi128EEENS4_14SM90_TMA_STOREES1E_S24_S24_EEEvvEEEEvNT_6ParamsE:
	.zero		2944


//--------------------- SYMBOLS --------------------------

	.type		.nv.reservedSmem.offset0,@object
	.size		.nv.reservedSmem.offset0,0x4
	.type		.nv.reservedSmem.cap,@object
	.size		.nv.reservedSmem.cap,0x4
	.type		__assertfail,@function
